//
// Generated by NVIDIA NVVM Compiler
//
// Compiler Build ID: CL-36424714
// Cuda compilation tools, release 13.0, V13.0.88
// Based on NVVM 20.0.0
//

.version 9.0
.target sm_100
.address_size 64

	// .globl	_Z12setup_kernelP17curandStateXORWOW
.global .align 4 .b8 precalc_xorwow_matrix[102400];
.global .align 4 .b8 precalc_xorwow_offset_matrix[102400];
.global .align 4 .b8 mrg32k3aM1[2304];
.global .align 4 .b8 mrg32k3aM2[2304];
.global .align 4 .b8 mrg32k3aM1SubSeq[2016];
.global .align 4 .b8 mrg32k3aM2SubSeq[2016];
.global .align 4 .b8 mrg32k3aM1Seq[2304];
.global .align 4 .b8 mrg32k3aM2Seq[2304];
.const .align 8 .b8 __cr_lgamma_table[72];

.visible .entry _Z12setup_kernelP17curandStateXORWOW(
	.param .u64 .ptr .align 1 _Z12setup_kernelP17curandStateXORWOW_param_0
)
{
	.reg .pred 	%p<24>;
	.reg .b32 	%r<406>;
	.reg .b64 	%rd<18>;

	ld.param.u64 	%rd8, [_Z12setup_kernelP17curandStateXORWOW_param_0];
	cvta.to.global.u64 	%rd9, %rd8;
	mov.u32 	%r182, %tid.x;
	mov.u32 	%r183, %ctaid.x;
	mov.u32 	%r184, %ntid.x;
	mad.lo.s32 	%r185, %r183, %r184, %r182;
	cvt.s64.s32 	%rd17, %r185;
	mul.wide.s32 	%rd10, %r185, 48;
	add.s64 	%rd2, %rd9, %rd10;
	mov.b32 	%r186, 1593684748;
	mov.b32 	%r187, 832094735;
	st.global.v2.u32 	[%rd2], {%r187, %r186};
	mov.b32 	%r188, -123459836;
	mov.b32 	%r189, 1111207954;
	st.global.v2.u32 	[%rd2+8], {%r189, %r188};
	mov.b32 	%r190, 1476011280;
	mov.b32 	%r191, -589760388;
	st.global.v2.u32 	[%rd2+16], {%r191, %r190};
	setp.eq.s32 	%p1, %r185, 0;
	@%p1 bra 	$L__BB0_42;
	mov.b32 	%r312, 0;
	mov.u64 	%rd12, precalc_xorwow_matrix;
$L__BB0_2:
	and.b64  	%rd4, %rd17, 3;
	setp.eq.s64 	%p2, %rd4, 0;
	@%p2 bra 	$L__BB0_41;
	mul.wide.u32 	%rd11, %r312, 3200;
	add.s64 	%rd5, %rd12, %rd11;
	cvt.u32.u64 	%r2, %rd4;
	mov.b32 	%r313, 0;
$L__BB0_4:
	mov.b32 	%r326, 0;
	mov.u32 	%r327, %r326;
	mov.u32 	%r328, %r326;
	mov.u32 	%r329, %r326;
	mov.u32 	%r330, %r326;
	mov.u32 	%r319, %r326;
$L__BB0_5:
	mul.wide.u32 	%rd13, %r319, 4;
	add.s64 	%rd14, %rd2, %rd13;
	ld.global.u32 	%r10, [%rd14+4];
	shl.b32 	%r11, %r319, 5;
	mov.b32 	%r325, 0;
$L__BB0_6:
	.pragma "nounroll";
	shr.u32 	%r196, %r10, %r325;
	and.b32  	%r197, %r196, 1;
	setp.eq.b32 	%p3, %r197, 1;
	not.pred 	%p4, %p3;
	add.s32 	%r198, %r11, %r325;
	mul.lo.s32 	%r199, %r198, 5;
	mul.wide.u32 	%rd15, %r199, 4;
	add.s64 	%rd6, %rd5, %rd15;
	@%p4 bra 	$L__BB0_8;
	ld.global.u32 	%r200, [%rd6];
	xor.b32  	%r330, %r330, %r200;
	ld.global.u32 	%r201, [%rd6+4];
	xor.b32  	%r329, %r329, %r201;
	ld.global.u32 	%r202, [%rd6+8];
	xor.b32  	%r328, %r328, %r202;
	ld.global.u32 	%r203, [%rd6+12];
	xor.b32  	%r327, %r327, %r203;
	ld.global.u32 	%r204, [%rd6+16];
	xor.b32  	%r326, %r326, %r204;
$L__BB0_8:
	and.b32  	%r206, %r196, 2;
	setp.eq.s32 	%p5, %r206, 0;
	@%p5 bra 	$L__BB0_10;
	ld.global.u32 	%r207, [%rd6+20];
	xor.b32  	%r330, %r330, %r207;
	ld.global.u32 	%r208, [%rd6+24];
	xor.b32  	%r329, %r329, %r208;
	ld.global.u32 	%r209, [%rd6+28];
	xor.b32  	%r328, %r328, %r209;
	ld.global.u32 	%r210, [%rd6+32];
	xor.b32  	%r327, %r327, %r210;
	ld.global.u32 	%r211, [%rd6+36];
	xor.b32  	%r326, %r326, %r211;
$L__BB0_10:
	and.b32  	%r213, %r196, 4;
	setp.eq.s32 	%p6, %r213, 0;
	@%p6 bra 	$L__BB0_12;
	ld.global.u32 	%r214, [%rd6+40];
	xor.b32  	%r330, %r330, %r214;
	ld.global.u32 	%r215, [%rd6+44];
	xor.b32  	%r329, %r329, %r215;
	ld.global.u32 	%r216, [%rd6+48];
	xor.b32  	%r328, %r328, %r216;
	ld.global.u32 	%r217, [%rd6+52];
	xor.b32  	%r327, %r327, %r217;
	ld.global.u32 	%r218, [%rd6+56];
	xor.b32  	%r326, %r326, %r218;
$L__BB0_12:
	and.b32  	%r220, %r196, 8;
	setp.eq.s32 	%p7, %r220, 0;
	@%p7 bra 	$L__BB0_14;
	ld.global.u32 	%r221, [%rd6+60];
	xor.b32  	%r330, %r330, %r221;
	ld.global.u32 	%r222, [%rd6+64];
	xor.b32  	%r329, %r329, %r222;
	ld.global.u32 	%r223, [%rd6+68];
	xor.b32  	%r328, %r328, %r223;
	ld.global.u32 	%r224, [%rd6+72];
	xor.b32  	%r327, %r327, %r224;
	ld.global.u32 	%r225, [%rd6+76];
	xor.b32  	%r326, %r326, %r225;
$L__BB0_14:
	and.b32  	%r227, %r196, 16;
	setp.eq.s32 	%p8, %r227, 0;
	@%p8 bra 	$L__BB0_16;
	ld.global.u32 	%r228, [%rd6+80];
	xor.b32  	%r330, %r330, %r228;
	ld.global.u32 	%r229, [%rd6+84];
	xor.b32  	%r329, %r329, %r229;
	ld.global.u32 	%r230, [%rd6+88];
	xor.b32  	%r328, %r328, %r230;
	ld.global.u32 	%r231, [%rd6+92];
	xor.b32  	%r327, %r327, %r231;
	ld.global.u32 	%r232, [%rd6+96];
	xor.b32  	%r326, %r326, %r232;
$L__BB0_16:
	and.b32  	%r234, %r196, 32;
	setp.eq.s32 	%p9, %r234, 0;
	@%p9 bra 	$L__BB0_18;
	ld.global.u32 	%r235, [%rd6+100];
	xor.b32  	%r330, %r330, %r235;
	ld.global.u32 	%r236, [%rd6+104];
	xor.b32  	%r329, %r329, %r236;
	ld.global.u32 	%r237, [%rd6+108];
	xor.b32  	%r328, %r328, %r237;
	ld.global.u32 	%r238, [%rd6+112];
	xor.b32  	%r327, %r327, %r238;
	ld.global.u32 	%r239, [%rd6+116];
	xor.b32  	%r326, %r326, %r239;
$L__BB0_18:
	and.b32  	%r241, %r196, 64;
	setp.eq.s32 	%p10, %r241, 0;
	@%p10 bra 	$L__BB0_20;
	ld.global.u32 	%r242, [%rd6+120];
	xor.b32  	%r330, %r330, %r242;
	ld.global.u32 	%r243, [%rd6+124];
	xor.b32  	%r329, %r329, %r243;
	ld.global.u32 	%r244, [%rd6+128];
	xor.b32  	%r328, %r328, %r244;
	ld.global.u32 	%r245, [%rd6+132];
	xor.b32  	%r327, %r327, %r245;
	ld.global.u32 	%r246, [%rd6+136];
	xor.b32  	%r326, %r326, %r246;
$L__BB0_20:
	and.b32  	%r248, %r196, 128;
	setp.eq.s32 	%p11, %r248, 0;
	@%p11 bra 	$L__BB0_22;
	ld.global.u32 	%r249, [%rd6+140];
	xor.b32  	%r330, %r330, %r249;
	ld.global.u32 	%r250, [%rd6+144];
	xor.b32  	%r329, %r329, %r250;
	ld.global.u32 	%r251, [%rd6+148];
	xor.b32  	%r328, %r328, %r251;
	ld.global.u32 	%r252, [%rd6+152];
	xor.b32  	%r327, %r327, %r252;
	ld.global.u32 	%r253, [%rd6+156];
	xor.b32  	%r326, %r326, %r253;
$L__BB0_22:
	and.b32  	%r255, %r196, 256;
	setp.eq.s32 	%p12, %r255, 0;
	@%p12 bra 	$L__BB0_24;
	ld.global.u32 	%r256, [%rd6+160];
	xor.b32  	%r330, %r330, %r256;
	ld.global.u32 	%r257, [%rd6+164];
	xor.b32  	%r329, %r329, %r257;
	ld.global.u32 	%r258, [%rd6+168];
	xor.b32  	%r328, %r328, %r258;
	ld.global.u32 	%r259, [%rd6+172];
	xor.b32  	%r327, %r327, %r259;
	ld.global.u32 	%r260, [%rd6+176];
	xor.b32  	%r326, %r326, %r260;
$L__BB0_24:
	and.b32  	%r262, %r196, 512;
	setp.eq.s32 	%p13, %r262, 0;
	@%p13 bra 	$L__BB0_26;
	ld.global.u32 	%r263, [%rd6+180];
	xor.b32  	%r330, %r330, %r263;
	ld.global.u32 	%r264, [%rd6+184];
	xor.b32  	%r329, %r329, %r264;
	ld.global.u32 	%r265, [%rd6+188];
	xor.b32  	%r328, %r328, %r265;
	ld.global.u32 	%r266, [%rd6+192];
	xor.b32  	%r327, %r327, %r266;
	ld.global.u32 	%r267, [%rd6+196];
	xor.b32  	%r326, %r326, %r267;
$L__BB0_26:
	and.b32  	%r269, %r196, 1024;
	setp.eq.s32 	%p14, %r269, 0;
	@%p14 bra 	$L__BB0_28;
	ld.global.u32 	%r270, [%rd6+200];
	xor.b32  	%r330, %r330, %r270;
	ld.global.u32 	%r271, [%rd6+204];
	xor.b32  	%r329, %r329, %r271;
	ld.global.u32 	%r272, [%rd6+208];
	xor.b32  	%r328, %r328, %r272;
	ld.global.u32 	%r273, [%rd6+212];
	xor.b32  	%r327, %r327, %r273;
	ld.global.u32 	%r274, [%rd6+216];
	xor.b32  	%r326, %r326, %r274;
$L__BB0_28:
	and.b32  	%r276, %r196, 2048;
	setp.eq.s32 	%p15, %r276, 0;
	@%p15 bra 	$L__BB0_30;
	ld.global.u32 	%r277, [%rd6+220];
	xor.b32  	%r330, %r330, %r277;
	ld.global.u32 	%r278, [%rd6+224];
	xor.b32  	%r329, %r329, %r278;
	ld.global.u32 	%r279, [%rd6+228];
	xor.b32  	%r328, %r328, %r279;
	ld.global.u32 	%r280, [%rd6+232];
	xor.b32  	%r327, %r327, %r280;
	ld.global.u32 	%r281, [%rd6+236];
	xor.b32  	%r326, %r326, %r281;
$L__BB0_30:
	and.b32  	%r283, %r196, 4096;
	setp.eq.s32 	%p16, %r283, 0;
	@%p16 bra 	$L__BB0_32;
	ld.global.u32 	%r284, [%rd6+240];
	xor.b32  	%r330, %r330, %r284;
	ld.global.u32 	%r285, [%rd6+244];
	xor.b32  	%r329, %r329, %r285;
	ld.global.u32 	%r286, [%rd6+248];
	xor.b32  	%r328, %r328, %r286;
	ld.global.u32 	%r287, [%rd6+252];
	xor.b32  	%r327, %r327, %r287;
	ld.global.u32 	%r288, [%rd6+256];
	xor.b32  	%r326, %r326, %r288;
$L__BB0_32:
	and.b32  	%r290, %r196, 8192;
	setp.eq.s32 	%p17, %r290, 0;
	@%p17 bra 	$L__BB0_34;
	ld.global.u32 	%r291, [%rd6+260];
	xor.b32  	%r330, %r330, %r291;
	ld.global.u32 	%r292, [%rd6+264];
	xor.b32  	%r329, %r329, %r292;
	ld.global.u32 	%r293, [%rd6+268];
	xor.b32  	%r328, %r328, %r293;
	ld.global.u32 	%r294, [%rd6+272];
	xor.b32  	%r327, %r327, %r294;
	ld.global.u32 	%r295, [%rd6+276];
	xor.b32  	%r326, %r326, %r295;
$L__BB0_34:
	and.b32  	%r297, %r196, 16384;
	setp.eq.s32 	%p18, %r297, 0;
	@%p18 bra 	$L__BB0_36;
	ld.global.u32 	%r298, [%rd6+280];
	xor.b32  	%r330, %r330, %r298;
	ld.global.u32 	%r299, [%rd6+284];
	xor.b32  	%r329, %r329, %r299;
	ld.global.u32 	%r300, [%rd6+288];
	xor.b32  	%r328, %r328, %r300;
	ld.global.u32 	%r301, [%rd6+292];
	xor.b32  	%r327, %r327, %r301;
	ld.global.u32 	%r302, [%rd6+296];
	xor.b32  	%r326, %r326, %r302;
$L__BB0_36:
	and.b32  	%r304, %r196, 32768;
	setp.eq.s32 	%p19, %r304, 0;
	@%p19 bra 	$L__BB0_38;
	ld.global.u32 	%r305, [%rd6+300];
	xor.b32  	%r330, %r330, %r305;
	ld.global.u32 	%r306, [%rd6+304];
	xor.b32  	%r329, %r329, %r306;
	ld.global.u32 	%r307, [%rd6+308];
	xor.b32  	%r328, %r328, %r307;
	ld.global.u32 	%r308, [%rd6+312];
	xor.b32  	%r327, %r327, %r308;
	ld.global.u32 	%r309, [%rd6+316];
	xor.b32  	%r326, %r326, %r309;
$L__BB0_38:
	add.s32 	%r325, %r325, 16;
	setp.ne.s32 	%p20, %r325, 32;
	@%p20 bra 	$L__BB0_6;
	mad.lo.s32 	%r310, %r319, -31, %r11;
	add.s32 	%r319, %r310, 1;
	setp.ne.s32 	%p21, %r319, 5;
	@%p21 bra 	$L__BB0_5;
	st.global.u32 	[%rd2+4], %r330;
	st.global.u32 	[%rd2+8], %r329;
	st.global.u32 	[%rd2+12], %r328;
	st.global.u32 	[%rd2+16], %r327;
	st.global.u32 	[%rd2+20], %r326;
	add.s32 	%r313, %r313, 1;
	setp.lt.u32 	%p22, %r313, %r2;
	@%p22 bra 	$L__BB0_4;
$L__BB0_41:
	shr.u64 	%rd7, %rd17, 2;
	add.s32 	%r312, %r312, 1;
	setp.gt.u64 	%p23, %rd17, 3;
	mov.u64 	%rd17, %rd7;
	@%p23 bra 	$L__BB0_2;
$L__BB0_42:
	mov.b32 	%r311, 0;
	st.global.v2.u32 	[%rd2+24], {%r311, %r311};
	st.global.u32 	[%rd2+32], %r311;
	mov.b64 	%rd16, 0;
	st.global.u64 	[%rd2+40], %rd16;
	ret;

}
	// .globl	_Z23generate_uniform_kernelP17curandStateXORWOWiPi
.visible .entry _Z23generate_uniform_kernelP17curandStateXORWOWiPi(
	.param .u64 .ptr .align 1 _Z23generate_uniform_kernelP17curandStateXORWOWiPi_param_0,
	.param .u32 _Z23generate_uniform_kernelP17curandStateXORWOWiPi_param_1,
	.param .u64 .ptr .align 1 _Z23generate_uniform_kernelP17curandStateXORWOWiPi_param_2
)
{
	.reg .pred 	%p<8>;
	.reg .b32 	%r<84>;
	.reg .b64 	%rd<10>;
	.reg .b64 	%fd<48>;

	ld.param.u64 	%rd3, [_Z23generate_uniform_kernelP17curandStateXORWOWiPi_param_0];
	ld.param.u32 	%r32, [_Z23generate_uniform_kernelP17curandStateXORWOWiPi_param_1];
	ld.param.u64 	%rd2, [_Z23generate_uniform_kernelP17curandStateXORWOWiPi_param_2];
	cvta.to.global.u64 	%rd1, %rd3;
	mov.u32 	%r34, %tid.x;
	mov.u32 	%r35, %ctaid.x;
	mov.u32 	%r36, %ntid.x;
	mad.lo.s32 	%r72, %r35, %r36, %r34;
	setp.ge.s32 	%p1, %r72, %r32;
	mov.b32 	%r83, 0;
	@%p1 bra 	$L__BB1_10;
	mul.wide.s32 	%rd4, %r72, 48;
	add.s64 	%rd5, %rd1, %rd4;
	ld.global.v2.u32 	{%r38, %r78}, [%rd5];
	ld.global.v2.u32 	{%r76, %r77}, [%rd5+8];
	ld.global.v2.u32 	{%r74, %r75}, [%rd5+16];
	mov.b32 	%r39, 1127219200;
	mov.b32 	%r40, -2147483648;
	mov.b64 	%fd1, {%r40, %r39};
	add.s32 	%r71, %r38, 724874;
	mov.b32 	%r83, 0;
$L__BB1_2:
	mov.u32 	%r13, %r77;
	mov.u32 	%r77, %r75;
	mov.u32 	%r14, %r74;
	shr.u32 	%r42, %r78, 2;
	xor.b32  	%r43, %r42, %r78;
	shl.b32 	%r44, %r77, 4;
	shl.b32 	%r45, %r43, 1;
	xor.b32  	%r46, %r44, %r45;
	xor.b32  	%r47, %r46, %r77;
	xor.b32  	%r74, %r47, %r43;
	add.s32 	%r48, %r71, %r74;
	add.s32 	%r49, %r48, -362437;
	shr.u32 	%r50, %r76, 2;
	xor.b32  	%r51, %r50, %r76;
	shl.b32 	%r52, %r74, 4;
	shl.b32 	%r53, %r51, 1;
	xor.b32  	%r54, %r53, %r52;
	xor.b32  	%r55, %r54, %r51;
	xor.b32  	%r75, %r55, %r74;
	add.s32 	%r56, %r71, %r75;
	cvt.u64.u32 	%rd6, %r49;
	mul.wide.u32 	%rd7, %r56, 2097152;
	xor.b64  	%rd8, %rd7, %rd6;
	cvt.rn.f64.u64 	%fd11, %rd8;
	fma.rn.f64 	%fd45, %fd11, 0d3CA0000000000000, 0d3C90000000000000;
	{
	.reg .b32 %temp; 
	mov.b64 	{%temp, %r79}, %fd45;
	}
	{
	.reg .b32 %temp; 
	mov.b64 	{%r80, %temp}, %fd45;
	}
	setp.gt.s32 	%p2, %r79, 1048575;
	mov.b32 	%r81, -1023;
	@%p2 bra 	$L__BB1_4;
	mul.f64 	%fd45, %fd45, 0d4350000000000000;
	{
	.reg .b32 %temp; 
	mov.b64 	{%temp, %r79}, %fd45;
	}
	{
	.reg .b32 %temp; 
	mov.b64 	{%r80, %temp}, %fd45;
	}
	mov.b32 	%r81, -1077;
$L__BB1_4:
	add.s32 	%r58, %r79, -1;
	setp.gt.u32 	%p3, %r58, 2146435070;
	@%p3 bra 	$L__BB1_8;
	shr.u32 	%r61, %r79, 20;
	add.s32 	%r82, %r81, %r61;
	and.b32  	%r62, %r79, 1048575;
	or.b32  	%r63, %r62, 1072693248;
	mov.b64 	%fd46, {%r80, %r63};
	setp.lt.u32 	%p5, %r63, 1073127583;
	@%p5 bra 	$L__BB1_7;
	{
	.reg .b32 %temp; 
	mov.b64 	{%r64, %temp}, %fd46;
	}
	{
	.reg .b32 %temp; 
	mov.b64 	{%temp, %r65}, %fd46;
	}
	add.s32 	%r66, %r65, -1048576;
	mov.b64 	%fd46, {%r64, %r66};
	add.s32 	%r82, %r82, 1;
$L__BB1_7:
	add.f64 	%fd13, %fd46, 0dBFF0000000000000;
	add.f64 	%fd14, %fd46, 0d3FF0000000000000;
	rcp.approx.ftz.f64 	%fd15, %fd14;
	neg.f64 	%fd16, %fd14;
	fma.rn.f64 	%fd17, %fd16, %fd15, 0d3FF0000000000000;
	fma.rn.f64 	%fd18, %fd17, %fd17, %fd17;
	fma.rn.f64 	%fd19, %fd18, %fd15, %fd15;
	mul.f64 	%fd20, %fd13, %fd19;
	fma.rn.f64 	%fd21, %fd13, %fd19, %fd20;
	mul.f64 	%fd22, %fd21, %fd21;
	fma.rn.f64 	%fd23, %fd22, 0d3EB1380B3AE80F1E, 0d3ED0EE258B7A8B04;
	fma.rn.f64 	%fd24, %fd23, %fd22, 0d3EF3B2669F02676F;
	fma.rn.f64 	%fd25, %fd24, %fd22, 0d3F1745CBA9AB0956;
	fma.rn.f64 	%fd26, %fd25, %fd22, 0d3F3C71C72D1B5154;
	fma.rn.f64 	%fd27, %fd26, %fd22, 0d3F624924923BE72D;
	fma.rn.f64 	%fd28, %fd27, %fd22, 0d3F8999999999A3C4;
	fma.rn.f64 	%fd29, %fd28, %fd22, 0d3FB5555555555554;
	sub.f64 	%fd30, %fd13, %fd21;
	add.f64 	%fd31, %fd30, %fd30;
	neg.f64 	%fd32, %fd21;
	fma.rn.f64 	%fd33, %fd32, %fd13, %fd31;
	mul.f64 	%fd34, %fd19, %fd33;
	mul.f64 	%fd35, %fd22, %fd29;
	fma.rn.f64 	%fd36, %fd35, %fd21, %fd34;
	xor.b32  	%r67, %r82, -2147483648;
	mov.b32 	%r68, 1127219200;
	mov.b64 	%fd37, {%r67, %r68};
	sub.f64 	%fd38, %fd37, %fd1;
	fma.rn.f64 	%fd39, %fd38, 0d3FE62E42FEFA39EF, %fd21;
	fma.rn.f64 	%fd40, %fd38, 0dBFE62E42FEFA39EF, %fd39;
	sub.f64 	%fd41, %fd40, %fd21;
	sub.f64 	%fd42, %fd36, %fd41;
	fma.rn.f64 	%fd43, %fd38, 0d3C7ABC9E3B39803F, %fd42;
	add.f64 	%fd47, %fd39, %fd43;
	bra.uni 	$L__BB1_9;
$L__BB1_8:
	fma.rn.f64 	%fd12, %fd45, 0d7FF0000000000000, 0d7FF0000000000000;
	{
	.reg .b32 %temp; 
	mov.b64 	{%temp, %r59}, %fd45;
	}
	and.b32  	%r60, %r59, 2147483647;
	setp.eq.s32 	%p4, %r60, 0;
	selp.f64 	%fd47, 0dFFF0000000000000, %fd12, %p4;
$L__BB1_9:
	mul.f64 	%fd44, %fd47, 0dC000000000000000;
	setp.lt.f64 	%p6, %fd44, 0d3FF0000000000000;
	selp.u32 	%r69, 1, 0, %p6;
	add.s32 	%r83, %r83, %r69;
	add.s32 	%r72, %r72, 55296;
	add.s32 	%r71, %r71, 724874;
	setp.lt.s32 	%p7, %r72, %r32;
	mov.u32 	%r76, %r14;
	mov.u32 	%r78, %r13;
	@%p7 bra 	$L__BB1_2;
$L__BB1_10:
	cvta.to.global.u64 	%rd9, %rd2;
	atom.global.add.u32 	%r70, [%rd9], %r83;
	ret;

}


// ===== COMPILED SASS (sm_100) =====

	.target	sm_100

	.elftype	@"ET_EXEC"


//--------------------- .note.nv.tkinfo           --------------------------
	.section	.note.nv.tkinfo,"",@"SHT_NOTE"
	.sectionflags	@"SHF_NOTE_NV_TKINFO"
	.tkinfo
        /*0018*/ 	.word	0x00000002
        /*0030*/ 	.string	""
        /*0030*/ 	.string	"ptxas"
        /*0030*/ 	.string	"Cuda compilation tools, release 13.0, V13.0.88"
        /*0030*/ 	.string	"Build cuda_13.0.r13.0/compiler.36424714_0"
        /*0030*/ 	.string	"-arch sm_100 -m 64 "



//--------------------- .note.nv.cuinfo           --------------------------
	.section	.note.nv.cuinfo,"",@"SHT_NOTE"
	.sectionflags	@"SHF_NOTE_NV_CUINFO"
        /*0018*/ 	.short	0x0002
        /*001a*/ 	.short	0x0064
        /*001c*/ 	.short	0x0082
	.zero		2


//--------------------- .nv.info                  --------------------------
	.section	.nv.info,"",@"SHT_CUDA_INFO"
	.align	4


	//----- nvinfo : EIATTR_REGCOUNT
	.align		4
        /*0000*/ 	.byte	0x04, 0x2f
        /*0002*/ 	.short	(.L_10 - .L_9)
	.align		4
.L_9:
        /*0004*/ 	.word	index@(_Z12setup_kernelP17curandStateXORWOW)
        /*0008*/ 	.word	0x0000001f


	//----- nvinfo : EIATTR_FRAME_SIZE
	.align		4
.L_10:
        /*000c*/ 	.byte	0x04, 0x11
        /*000e*/ 	.short	(.L_12 - .L_11)
	.align		4
.L_11:
        /*0010*/ 	.word	index@(_Z12setup_kernelP17curandStateXORWOW)
        /*0014*/ 	.word	0x00000000


	//----- nvinfo : EIATTR_REGCOUNT
	.align		4
.L_12:
        /*0018*/ 	.byte	0x04, 0x2f
        /*001a*/ 	.short	(.L_14 - .L_13)
	.align		4
.L_13:
        /*001c*/ 	.word	index@(_Z23generate_uniform_kernelP17curandStateXORWOWiPi)
        /*0020*/ 	.word	0x0000001c


	//----- nvinfo : EIATTR_FRAME_SIZE
	.align		4
.L_14:
        /*0024*/ 	.byte	0x04, 0x11
        /*0026*/ 	.short	(.L_16 - .L_15)
	.align		4
.L_15:
        /*0028*/ 	.word	index@(_Z23generate_uniform_kernelP17curandStateXORWOWiPi)
        /*002c*/ 	.word	0x00000000


	//----- nvinfo : EIATTR_MIN_STACK_SIZE
	.align		4
.L_16:
        /*0030*/ 	.byte	0x04, 0x12
        /*0032*/ 	.short	(.L_18 - .L_17)
	.align		4
.L_17:
        /*0034*/ 	.word	index@(_Z23generate_uniform_kernelP17curandStateXORWOWiPi)
        /*0038*/ 	.word	0x00000000


	//----- nvinfo : EIATTR_MIN_STACK_SIZE
	.align		4
.L_18:
        /*003c*/ 	.byte	0x04, 0x12
        /*003e*/ 	.short	(.L_20 - .L_19)
	.align		4
.L_19:
        /*0040*/ 	.word	index@(_Z12setup_kernelP17curandStateXORWOW)
        /*0044*/ 	.word	0x00000000
.L_20:


//--------------------- .nv.compat                --------------------------
	.section	.nv.compat,"",@"SHT_CUDA_COMPAT_INFO"
	.align	4
        /*0000*/ 	.byte	0x02, 0x09, 0x00, 0x00, 0x02, 0x02, 0x01, 0x00, 0x02, 0x05, 0x05, 0x00, 0x03, 0x07, 0x01, 0x01
        /*0010*/ 	.byte	0x02, 0x03, 0x00, 0x00, 0x02, 0x06, 0x01, 0x00, 0x04, 0x0b, 0x08, 0x00, 0x01, 0x00, 0x00, 0x00
        /*0020*/ 	.byte	0x00, 0x00, 0x00, 0x00


//--------------------- .nv.info._Z23generate_uniform_kernelP17curandStateXORWOWiPi --------------------------
	.section	.nv.info._Z23generate_uniform_kernelP17curandStateXORWOWiPi,"",@"SHT_CUDA_INFO"
	.sectionflags	@""
	.align	4


	//----- nvinfo : EIATTR_CUDA_API_VERSION
	.align		4
        /*0000*/ 	.byte	0x04, 0x37
        /*0002*/ 	.short	(.L_22 - .L_21)
.L_21:
        /*0004*/ 	.word	0x00000082


	//----- nvinfo : EIATTR_KPARAM_INFO
	.align		4
.L_22:
        /*0008*/ 	.byte	0x04, 0x17
        /*000a*/ 	.short	(.L_24 - .L_23)
.L_23:
        /*000c*/ 	.word	0x00000000
        /*0010*/ 	.short	0x0002
        /*0012*/ 	.short	0x0010
        /*0014*/ 	.byte	0x00, 0xf5, 0x21, 0x00


	//----- nvinfo : EIATTR_KPARAM_INFO
	.align		4
.L_24:
        /*0018*/ 	.byte	0x04, 0x17
        /*001a*/ 	.short	(.L_26 - .L_25)
.L_25:
        /*001c*/ 	.word	0x00000000
        /*0020*/ 	.short	0x0001
        /*0022*/ 	.short	0x0008
        /*0024*/ 	.byte	0x00, 0xf0, 0x11, 0x00


	//----- nvinfo : EIATTR_KPARAM_INFO
	.align		4
.L_26:
        /*0028*/ 	.byte	0x04, 0x17
        /*002a*/ 	.short	(.L_28 - .L_27)
.L_27:
        /*002c*/ 	.word	0x00000000
        /*0030*/ 	.short	0x0000
        /*0032*/ 	.short	0x0000
        /*0034*/ 	.byte	0x00, 0xf5, 0x21, 0x00


	//----- nvinfo : EIATTR_SPARSE_MMA_MASK
	.align		4
.L_28:
        /*0038*/ 	.byte	0x03, 0x50
        /*003a*/ 	.short	0x0000


	//----- nvinfo : EIATTR_MAXREG_COUNT
	.align		4
        /*003c*/ 	.byte	0x03, 0x1b
        /*003e*/ 	.short	0x00ff


	//----- nvinfo : EIATTR_MERCURY_ISA_VERSION
	.align		4
        /*0040*/ 	.byte	0x03, 0x5f
        /*0042*/ 	.short	0x0101


	//----- nvinfo : EIATTR_INT_WARP_WIDE_INSTR_OFFSETS
	.align		4
        /*0044*/ 	.byte	0x04, 0x31
        /*0046*/ 	.short	(.L_30 - .L_29)


	//   ....[0]....
.L_29:
        /*0048*/ 	.word	0x000008c0


	//   ....[1]....
        /*004c*/ 	.word	0x000008e0


	//----- nvinfo : EIATTR_VRC_CTA_INIT_COUNT
	.align		4
.L_30:
        /*0050*/ 	.byte	0x02, 0x4a
	.zero		1
	.zero		1


	//----- nvinfo : EIATTR_EXIT_INSTR_OFFSETS
	.align		4
        /*0054*/ 	.byte	0x04, 0x1c
        /*0056*/ 	.short	(.L_32 - .L_31)


	//   ....[0]....
.L_31:
        /*0058*/ 	.word	0x00000930


	//----- nvinfo : EIATTR_CRS_STACK_SIZE
	.align		4
.L_32:
        /*005c*/ 	.byte	0x04, 0x1e
        /*005e*/ 	.short	(.L_34 - .L_33)
.L_33:
        /*0060*/ 	.word	0x00000000


	//----- nvinfo : EIATTR_CBANK_PARAM_SIZE
	.align		4
.L_34:
        /*0064*/ 	.byte	0x03, 0x19
        /*0066*/ 	.short	0x0018


	//----- nvinfo : EIATTR_PARAM_CBANK
	.align		4
        /*0068*/ 	.byte	0x04, 0x0a
        /*006a*/ 	.short	(.L_36 - .L_35)
	.align		4
.L_35:
        /*006c*/ 	.word	index@(.nv.constant0._Z23generate_uniform_kernelP17curandStateXORWOWiPi)
        /*0070*/ 	.short	0x0380
        /*0072*/ 	.short	0x0018


	//----- nvinfo : EIATTR_SW_WAR
	.align		4
.L_36:
        /*0074*/ 	.byte	0x04, 0x36
        /*0076*/ 	.short	(.L_38 - .L_37)
.L_37:
        /*0078*/ 	.word	0x00000008
.L_38:


//--------------------- .nv.info._Z12setup_kernelP17curandStateXORWOW --------------------------
	.section	.nv.info._Z12setup_kernelP17curandStateXORWOW,"",@"SHT_CUDA_INFO"
	.sectionflags	@""
	.align	4


	//----- nvinfo : EIATTR_CUDA_API_VERSION
	.align		4
        /*0000*/ 	.byte	0x04, 0x37
        /*0002*/ 	.short	(.L_40 - .L_39)
.L_39:
        /*0004*/ 	.word	0x00000082


	//----- nvinfo : EIATTR_KPARAM_INFO
	.align		4
.L_40:
        /*0008*/ 	.byte	0x04, 0x17
        /*000a*/ 	.short	(.L_42 - .L_41)
.L_41:
        /*000c*/ 	.word	0x00000000
        /*0010*/ 	.short	0x0000
        /*0012*/ 	.short	0x0000
        /*0014*/ 	.byte	0x00, 0xf5, 0x21, 0x00


	//----- nvinfo : EIATTR_SPARSE_MMA_MASK
	.align		4
.L_42:
        /*0018*/ 	.byte	0x03, 0x50
        /*001a*/ 	.short	0x0000


	//----- nvinfo : EIATTR_MAXREG_COUNT
	.align		4
        /*001c*/ 	.byte	0x03, 0x1b
        /*001e*/ 	.short	0x00ff


	//----- nvinfo : EIATTR_MERCURY_ISA_VERSION
	.align		4
        /*0020*/ 	.byte	0x03, 0x5f
        /*0022*/ 	.short	0x0101


	//----- nvinfo : EIATTR_VRC_CTA_INIT_COUNT
	.align		4
        /*0024*/ 	.byte	0x02, 0x4a
	.zero		1
	.zero		1


	//----- nvinfo : EIATTR_EXIT_INSTR_OFFSETS
	.align		4
        /*0028*/ 	.byte	0x04, 0x1c
        /*002a*/ 	.short	(.L_44 - .L_43)


	//   ....[0]....
.L_43:
        /*002c*/ 	.word	0x00000e80


	//----- nvinfo : EIATTR_CRS_STACK_SIZE
	.align		4
.L_44:
        /*0030*/ 	.byte	0x04, 0x1e
        /*0032*/ 	.short	(.L_46 - .L_45)
.L_45:
        /*0034*/ 	.word	0x00000000


	//----- nvinfo : EIATTR_CBANK_PARAM_SIZE
	.align		4
.L_46:
        /*0038*/ 	.byte	0x03, 0x19
        /*003a*/ 	.short	0x0008


	//----- nvinfo : EIATTR_PARAM_CBANK
	.align		4
        /*003c*/ 	.byte	0x04, 0x0a
        /*003e*/ 	.short	(.L_48 - .L_47)
	.align		4
.L_47:
        /*0040*/ 	.word	index@(.nv.constant0._Z12setup_kernelP17curandStateXORWOW)
        /*0044*/ 	.short	0x0380
        /*0046*/ 	.short	0x0008


	//----- nvinfo : EIATTR_SW_WAR
	.align		4
.L_48:
        /*0048*/ 	.byte	0x04, 0x36
        /*004a*/ 	.short	(.L_50 - .L_49)
.L_49:
        /*004c*/ 	.word	0x00000008
.L_50:


//--------------------- .nv.callgraph             --------------------------
	.section	.nv.callgraph,"",@"SHT_CUDA_CALLGRAPH"
	.align	4
	.sectionentsize	8
	.align		4
        /*0000*/ 	.word	0x00000000
	.align		4
        /*0004*/ 	.word	0xffffffff
	.align		4
        /*0008*/ 	.word	0x00000000
	.align		4
        /*000c*/ 	.word	0xfffffffe
	.align		4
        /*0010*/ 	.word	0x00000000
	.align		4
        /*0014*/ 	.word	0xfffffffd
	.align		4
        /*0018*/ 	.word	0x00000000
	.align		4
        /*001c*/ 	.word	0xfffffffc


//--------------------- .nv.constant4             --------------------------
	.section	.nv.constant4,"a",@progbits
	.align	8
	.align		8
.nv.constant4:
        /*0000*/ 	.dword	precalc_xorwow_matrix
	.align		8
        /*0008*/ 	.dword	precalc_xorwow_offset_matrix
	.align		8
        /*0010*/ 	.dword	mrg32k3aM1
	.align		8
        /*0018*/ 	.dword	mrg32k3aM2
	.align		8
        /*0020*/ 	.dword	mrg32k3aM1SubSeq
	.align		8
        /*0028*/ 	.dword	mrg32k3aM2SubSeq
	.align		8
        /*0030*/ 	.dword	mrg32k3aM1Seq
	.align		8
        /*0038*/ 	.dword	mrg32k3aM2Seq


//--------------------- .nv.constant3             --------------------------
	.section	.nv.constant3,"a",@progbits
	.align	8
.nv.constant3:
	.type		__cr_lgamma_table,@object
	.size		__cr_lgamma_table,(.L_8 - __cr_lgamma_table)
__cr_lgamma_table:
        /*0000*/ 	.byte	0x00, 0x00, 0x00, 0x00, 0x00, 0x00, 0x00, 0x00, 0x00, 0x00, 0x00, 0x00, 0x00, 0x00, 0x00, 0x00
        /*0010*/ 	.byte	0xef, 0x39, 0xfa, 0xfe, 0x42, 0x2e, 0xe6, 0x3f, 0x02, 0x20, 0x2a, 0xfa, 0x0b, 0xab, 0xfc, 0x3f
        /*0020*/ 	.byte	0xf9, 0x2c, 0x92, 0x7c, 0xa7, 0x6c, 0x09, 0x40, 0xc9, 0x79, 0x44, 0x3c, 0x64, 0x26, 0x13, 0x40
        /*0030*/ 	.byte	0xca, 0x01, 0xcf, 0x3a, 0x27, 0x51, 0x1a, 0x40, 0x30, 0xcc, 0x2d, 0xf3, 0xe1, 0x0c, 0x21, 0x40
        /*0040*/ 	.byte	0x0d, 0xb7, 0xfc, 0x82, 0x8e, 0x35, 0x25, 0x40
.L_8:


//--------------------- .text._Z23generate_uniform_kernelP17curandStateXORWOWiPi --------------------------
	.section	.text._Z23generate_uniform_kernelP17curandStateXORWOWiPi,"ax",@progbits
	.align	128
        .global         _Z23generate_uniform_kernelP17curandStateXORWOWiPi
        .type           _Z23generate_uniform_kernelP17curandStateXORWOWiPi,@function
        .size           _Z23generate_uniform_kernelP17curandStateXORWOWiPi,(.L_x_16 - _Z23generate_uniform_kernelP17curandStateXORWOWiPi)
        .other          _Z23generate_uniform_kernelP17curandStateXORWOWiPi,@"STO_CUDA_ENTRY STV_DEFAULT"
_Z23generate_uniform_kernelP17curandStateXORWOWiPi:
.text._Z23generate_uniform_kernelP17curandStateXORWOWiPi:
[----:B------:R-:W-:Y:S01]  /*0000*/  LDC R1, c[0x0][0x37c] ;  /* 0x0000df00ff017b82 */ /* 0x000fe20000000800 */
[----:B------:R-:W0:Y:S07]  /*0010*/  S2R R22, SR_TID.X ;  /* 0x0000000000167919 */ /* 0x000e2e0000002100 */
[----:B------:R-:W0:Y:S01]  /*0020*/  S2UR UR4, SR_CTAID.X ;  /* 0x00000000000479c3 */ /* 0x000e220000002500 */
[----:B------:R-:W1:Y:S01]  /*0030*/  LDCU UR5, c[0x0][0x388] ;  /* 0x00007100ff0577ac */ /* 0x000e620008000800 */
[----:B------:R-:W-:Y:S01]  /*0040*/  BSSY.RECONVERGENT B0, `(.L_x_0) ;  /* 0x0000086000007945 */ /* 0x000fe20003800200 */
[----:B------:R-:W-:Y:S01]  /*0050*/  IMAD.MOV.U32 R0, RZ, RZ, RZ ;  /* 0x000000ffff007224 */ /* 0x000fe200078e00ff */
[----:B------:R-:W2:Y:S04]  /*0060*/  LDCU.64 UR6, c[0x0][0x358] ;  /* 0x00006b00ff0677ac */ /* 0x000ea80008000a00 */
[----:B------:R-:W0:Y:S01]  /*0070*/  LDC R3, c[0x0][0x360] ;  /* 0x0000d800ff037b82 */ /* 0x000e220000000800 */
[----:B------:R-:W3:Y:S01]  /*0080*/  LDCU UR10, c[0x0][0x388] ;  /* 0x00007100ff0a77ac */ /* 0x000ee20008000800 */
[----:B0-----:R-:W-:-:S05]  /*0090*/  IMAD R22, R3, UR4, R22 ;  /* 0x0000000403167c24 */ /* 0x001fca000f8e0216 */
[----:B-1----:R-:W-:-:S13]  /*00a0*/  ISETP.GE.AND P0, PT, R22, UR5, PT ;  /* 0x0000000516007c0c */ /* 0x002fda000bf06270 */
[----:B--23--:R-:W-:Y:S05]  /*00b0*/  @P0 BRA `(.L_x_1) ;  /* 0x0000000400f80947 */ /* 0x00cfea0003800000 */
[----:B------:R-:W0:Y:S02]  /*00c0*/  LDC.64 R6, c[0x0][0x380] ;  /* 0x0000e000ff067b82 */ /* 0x000e240000000a00 */
[----:B0-----:R-:W-:-:S05]  /*00d0*/  IMAD.WIDE R6, R22, 0x30, R6 ;  /* 0x0000003016067825 */ /* 0x001fca00078e0206 */
[----:B------:R-:W2:Y:S04]  /*00e0*/  LDG.E.64 R24, desc[UR6][R6.64] ;  /* 0x0000000606187981 */ /* 0x000ea8000c1e1b00 */
[----:B------:R0:W5:Y:S04]  /*00f0*/  LDG.E.64 R4, desc[UR6][R6.64+0x8] ;  /* 0x0000080606047981 */ /* 0x000168000c1e1b00 */
[----:B------:R0:W5:Y:S01]  /*0100*/  LDG.E.64 R2, desc[UR6][R6.64+0x10] ;  /* 0x0000100606027981 */ /* 0x000162000c1e1b00 */
[----:B------:R-:W-:Y:S02]  /*0110*/  IMAD.MOV.U32 R0, RZ, RZ, RZ ;  /* 0x000000ffff007224 */ /* 0x000fe400078e00ff */
[----:B0-2---:R-:W-:-:S07]  /*0120*/  VIADD R23, R24, 0xb0f8a ;  /* 0x000b0f8a18177836 */ /* 0x005fce0000000000 */
.L_x_5:
[----:B------:R-:W-:Y:S01]  /*0130*/  SHF.R.U32.HI R6, RZ, 0x2, R25 ;  /* 0x00000002ff067819 */ /* 0x000fe20000011619 */
[----:B-----5:R-:W-:Y:S01]  /*0140*/  IMAD.MOV.U32 R24, RZ, RZ, R2 ;  /* 0x000000ffff187224 */ /* 0x020fe200078e0002 */
[----:B------:R-:W-:Y:S01]  /*0150*/  SHF.L.U32 R8, R3, 0x4, RZ ;  /* 0x0000000403087819 */ /* 0x000fe200000006ff */
[----:B------:R-:W-:Y:S01]  /*0160*/  HFMA2 R13, -RZ, RZ, 1.15625, 0 ;  /* 0x3ca00000ff0d7431 */ /* 0x000fe200000001ff */
[----:B------:R-:W-:Y:S01]  /*0170*/  LOP3.LUT R6, R6, R25, RZ, 0x3c, !PT ;  /* 0x0000001906067212 */ /* 0x000fe200078e3cff */
[----:B------:R-:W-:Y:S01]  /*0180*/  IMAD.MOV.U32 R12, RZ, RZ, 0x0 ;  /* 0x00000000ff0c7424 */ /* 0x000fe200078e00ff */
[----:B------:R-:W-:Y:S01]  /*0190*/  SHF.R.U32.HI R9, RZ, 0x2, R4 ;  /* 0x00000002ff097819 */ /* 0x000fe20000011604 */
[----:B------:R-:W-:Y:S01]  /*01a0*/  BSSY.RECONVERGENT B1, `(.L_x_2) ;  /* 0x0000065000017945 */ /* 0x000fe20003800200 */
[----:B------:R-:W-:Y:S01]  /*01b0*/  IMAD.MOV.U32 R25, RZ, RZ, R5 ;  /* 0x000000ffff197224 */ /* 0x000fe200078e0005 */
[----:B------:R-:W-:Y:S01]  /*01c0*/  MOV R5, R3 ;  /* 0x0000000300057202 */ /* 0x000fe20000000f00 */
[----:B------:R-:W-:Y:S01]  /*01d0*/  IMAD.SHL.U32 R7, R6, 0x2, RZ ;  /* 0x0000000206077824 */ /* 0x000fe200078e00ff */
[----:B------:R-:W-:-:S04]  /*01e0*/  LOP3.LUT R9, R9, R4, RZ, 0x3c, !PT ;  /* 0x0000000409097212 */ /* 0x000fc800078e3cff */
[----:B------:R-:W-:-:S04]  /*01f0*/  LOP3.LUT R7, R3, R8, R7, 0x96, !PT ;  /* 0x0000000803077212 */ /* 0x000fc800078e9607 */
[----:B------:R-:W-:Y:S01]  /*0200*/  LOP3.LUT R2, R7, R6, RZ, 0x3c, !PT ;  /* 0x0000000607027212 */ /* 0x000fe200078e3cff */
[----:B------:R-:W-:-:S03]  /*0210*/  IMAD.SHL.U32 R6, R9, 0x2, RZ ;  /* 0x0000000209067824 */ /* 0x000fc600078e00ff */
[----:B------:R-:W-:-:S04]  /*0220*/  SHF.L.U32 R4, R2, 0x4, RZ ;  /* 0x0000000402047819 */ /* 0x000fc800000006ff */
[----:B------:R-:W-:Y:S01]  /*0230*/  LOP3.LUT R9, R9, R6, R4, 0x96, !PT ;  /* 0x0000000609097212 */ /* 0x000fe200078e9604 */
[----:B------:R-:W-:-:S03]  /*0240*/  IMAD.MOV.U32 R4, RZ, RZ, -0x3ff ;  /* 0xfffffc01ff047424 */ /* 0x000fc600078e00ff */
[----:B------:R-:W-:Y:S02]  /*0250*/  LOP3.LUT R10, R9, R2, RZ, 0x3c, !PT ;  /* 0x00000002090a7212 */ /* 0x000fe400078e3cff */
[----:B------:R-:W-:-:S03]  /*0260*/  IADD3 R9, PT, PT, R23, -0x587c5, R2 ;  /* 0xfffa783b17097810 */ /* 0x000fc60007ffe002 */
[----:B------:R-:W-:Y:S02]  /*0270*/  IMAD.IADD R6, R10, 0x1, R23 ;  /* 0x000000010a067824 */ /* 0x000fe400078e0217 */
[----:B------:R-:W-:Y:S02]  /*0280*/  IMAD.MOV.U32 R3, RZ, RZ, R10 ;  /* 0x000000ffff037224 */ /* 0x000fe400078e000a */
[----:B------:R-:W-:-:S03]  /*0290*/  IMAD.WIDE.U32 R6, R6, 0x200000, RZ ;  /* 0x0020000006067825 */ /* 0x000fc600078e00ff */
[----:B------:R-:W-:Y:S01]  /*02a0*/  LOP3.LUT R8, R6, R9, RZ, 0x3c, !PT ;  /* 0x0000000906087212 */ /* 0x000fe200078e3cff */
[----:B------:R-:W-:-:S04]  /*02b0*/  IMAD.MOV.U32 R9, RZ, RZ, R7 ;  /* 0x000000ffff097224 */ /* 0x000fc800078e0007 */
[----:B------:R-:W0:Y:S02]  /*02c0*/  I2F.F64.U64 R6, R8 ;  /* 0x0000000800067312 */ /* 0x000e240000301800 */
[----:B0-----:R-:W-:-:S10]  /*02d0*/  DFMA R12, R6, R12, 5.5511151231257827021e-17 ;  /* 0x3c900000060c742b */ /* 0x001fd4000000000c */
[----:B------:R-:W-:Y:S01]  /*02e0*/  ISETP.GT.AND P0, PT, R13, 0xfffff, PT ;  /* 0x000fffff0d00780c */ /* 0x000fe20003f04270 */
[--C-:B------:R-:W-:Y:S02]  /*02f0*/  IMAD.MOV.U32 R6, RZ, RZ, R12.reuse ;  /* 0x000000ffff067224 */ /* 0x100fe400078e000c */
[----:B------:R-:W-:Y:S02]  /*0300*/  IMAD.MOV.U32 R7, RZ, RZ, R13 ;  /* 0x000000ffff077224 */ /* 0x000fe400078e000d */
[----:B------:R-:W-:-:S08]  /*0310*/  IMAD.MOV.U32 R14, RZ, RZ, R12 ;  /* 0x000000ffff0e7224 */ /* 0x000fd000078e000c */
[----:B------:R-:W-:Y:S01]  /*0320*/  @!P0 DMUL R6, R6, 1.80143985094819840000e+16 ;  /* 0x4350000006068828 */ /* 0x000fe20000000000 */
[----:B------:R-:W-:-:S09]  /*0330*/  @!P0 IMAD.MOV.U32 R4, RZ, RZ, -0x435 ;  /* 0xfffffbcbff048424 */ /* 0x000fd200078e00ff */
[----:B------:R-:W-:Y:S01]  /*0340*/  @!P0 IMAD.MOV.U32 R13, RZ, RZ, R7 ;  /* 0x000000ffff0d8224 */ /* 0x000fe200078e0007 */
[----:B------:R-:W-:-:S04]  /*0350*/  @!P0 MOV R14, R6 ;  /* 0x00000006000e8202 */ /* 0x000fc80000000f00 */
[----:B------:R-:W-:-:S04]  /*0360*/  IADD3 R11, PT, PT, R13, -0x1, RZ ;  /* 0xffffffff0d0b7810 */ /* 0x000fc80007ffe0ff */
[----:B------:R-:W-:-:S13]  /*0370*/  ISETP.GT.U32.AND P1, PT, R11, 0x7feffffe, PT ;  /* 0x7feffffe0b00780c */ /* 0x000fda0003f24070 */
[----:B------:R-:W-:Y:S05]  /*0380*/  @P1 BRA `(.L_x_3) ;  /* 0x0000000400001947 */ /* 0x000fea0003800000 */
[----:B------:R-:W-:Y:S01]  /*0390*/  LOP3.LUT R6, R13, 0xfffff, RZ, 0xc0, !PT ;  /* 0x000fffff0d067812 */ /* 0x000fe200078ec0ff */
[----:B------:R-:W-:Y:S01]  /*03a0*/  IMAD.MOV.U32 R18, RZ, RZ, -0x748574fc ;  /* 0x8b7a8b04ff127424 */ /* 0x000fe200078e00ff */
[----:B------:R-:W-:Y:S01]  /*03b0*/  UMOV UR4, 0x3ae80f1e ;  /* 0x3ae80f1e00047882 */ /* 0x000fe20000000000 */
[----:B------:R-:W-:Y:S01]  /*03c0*/  IMAD.MOV.U32 R19, RZ, RZ, 0x3ed0ee25 ;  /* 0x3ed0ee25ff137424 */ /* 0x000fe200078e00ff */
[----:B------:R-:W-:Y:S01]  /*03d0*/  LOP3.LUT R15, R6, 0x3ff00000, RZ, 0xfc, !PT ;  /* 0x3ff00000060f7812 */ /* 0x000fe200078efcff */
[----:B------:R-:W-:Y:S01]  /*03e0*/  UMOV UR5, 0x3eb1380b ;  /* 0x3eb1380b00057882 */ /* 0x000fe20000000000 */
[----:B------:R-:W-:Y:S01]  /*03f0*/  MOV R6, RZ ;  /* 0x000000ff00067202 */ /* 0x000fe20000000f00 */
[----:B------:R-:W-:Y:S01]  /*0400*/  UMOV UR8, 0x80000000 ;  /* 0x8000000000087882 */ /* 0x000fe20000000000 */
[----:B------:R-:W-:Y:S01]  /*0410*/  ISETP.GE.U32.AND P0, PT, R15, 0x3ff6a09f, PT ;  /* 0x3ff6a09f0f00780c */ /* 0x000fe20003f06070 */
[----:B------:R-:W-:Y:S01]  /*0420*/  UMOV UR9, 0x43300000 ;  /* 0x4330000000097882 */ /* 0x000fe20000000000 */
[----:B------:R-:W-:-:S11]  /*0430*/  LEA.HI R13, R13, R4, RZ, 0xc ;  /* 0x000000040d0d7211 */ /* 0x000fd600078f60ff */
[----:B------:R-:W-:Y:S01]  /*0440*/  @P0 VIADD R7, R15, 0xfff00000 ;  /* 0xfff000000f070836 */ /* 0x000fe20000000000 */
[----:B------:R-:W-:-:S03]  /*0450*/  @P0 IADD3 R13, PT, PT, R13, 0x1, RZ ;  /* 0x000000010d0d0810 */ /* 0x000fc60007ffe0ff */
[----:B------:R-:W-:Y:S01]  /*0460*/  @P0 IMAD.MOV.U32 R15, RZ, RZ, R7 ;  /* 0x000000ffff0f0224 */ /* 0x000fe200078e0007 */
[----:B------:R-:W-:Y:S01]  /*0470*/  LOP3.LUT R12, R13, 0x80000000, RZ, 0x3c, !PT ;  /* 0x800000000d0c7812 */ /* 0x000fe200078e3cff */
[----:B------:R-:W-:-:S04]  /*0480*/  IMAD.MOV.U32 R13, RZ, RZ, 0x43300000 ;  /* 0x43300000ff0d7424 */ /* 0x000fc800078e00ff */
[C---:B------:R-:W-:Y:S02]  /*0490*/  DADD R16, R14.reuse, 1 ;  /* 0x3ff000000e107429 */ /* 0x040fe40000000000 */
[----:B------:R-:W-:Y:S02]  /*04a0*/  DADD R14, R14, -1 ;  /* 0xbff000000e0e7429 */ /* 0x000fe40000000000 */
[----:B------:R-:W-:Y:S01]  /*04b0*/  DADD R12, R12, -UR8 ;  /* 0x800000080c0c7e29 */ /* 0x000fe20008000000 */
[----:B------:R-:W-:Y:S01]  /*04c0*/  UMOV UR8, 0xfefa39ef ;  /* 0xfefa39ef00087882 */ /* 0x000fe20000000000 */
[----:B------:R-:W0:Y:S01]  /*04d0*/  MUFU.RCP64H R7, R17 ;  /* 0x0000001100077308 */ /* 0x000e220000001800 */
[----:B------:R-:W-:Y:S01]  /*04e0*/  UMOV UR9, 0x3fe62e42 ;  /* 0x3fe62e4200097882 */ /* 0x000fe20000000000 */
[----:B0-----:R-:W-:-:S08]  /*04f0*/  DFMA R8, -R16, R6, 1 ;  /* 0x3ff000001008742b */ /* 0x001fd00000000106 */
[----:B------:R-:W-:-:S08]  /*0500*/  DFMA R8, R8, R8, R8 ;  /* 0x000000080808722b */ /* 0x000fd00000000008 */
[----:B------:R-:W-:-:S08]  /*0510*/  DFMA R6, R6, R8, R6 ;  /* 0x000000080606722b */ /* 0x000fd00000000006 */
[----:B------:R-:W-:-:S08]  /*0520*/  DMUL R8, R14, R6 ;  /* 0x000000060e087228 */ /* 0x000fd00000000000 */
[----:B------:R-:W-:-:S08]  /*0530*/  DFMA R8, R14, R6, R8 ;  /* 0x000000060e08722b */ /* 0x000fd00000000008 */
[----:B------:R-:W-:-:S08]  /*0540*/  DMUL R10, R8, R8 ;  /* 0x00000008080a7228 */ /* 0x000fd00000000000 */
[----:B------:R-:W-:Y:S01]  /*0550*/  DFMA R16, R10, UR4, R18 ;  /* 0x000000040a107c2b */ /* 0x000fe20008000012 */
[----:B------:R-:W-:Y:S01]  /*0560*/  UMOV UR4, 0x9f02676f ;  /* 0x9f02676f00047882 */ /* 0x000fe20000000000 */
[----:B------:R-:W-:-:S06]  /*0570*/  UMOV UR5, 0x3ef3b266 ;  /* 0x3ef3b26600057882 */ /* 0x000fcc0000000000 */
[----:B------:R-:W-:Y:S01]  /*0580*/  DFMA R16, R10, R16, UR4 ;  /* 0x000000040a107e2b */ /* 0x000fe20008000010 */
[----:B------:R-:W-:Y:S01]  /*0590*/  UMOV UR4, 0xa9ab0956 ;  /* 0xa9ab095600047882 */ /* 0x000fe20000000000 */
[----:B------:R-:W-:-:S06]  /*05a0*/  UMOV UR5, 0x3f1745cb ;  /* 0x3f1745cb00057882 */ /* 0x000fcc0000000000 */
[----:B------:R-:W-:Y:S01]  /*05b0*/  DFMA R16, R10, R16, UR4 ;  /* 0x000000040a107e2b */ /* 0x000fe20008000010 */
[----:B------:R-:W-:Y:S01]  /*05c0*/  UMOV UR4, 0x2d1b5154 ;  /* 0x2d1b515400047882 */ /* 0x000fe20000000000 */
[----:B------:R-:W-:-:S06]  /*05d0*/  UMOV UR5, 0x3f3c71c7 ;  /* 0x3f3c71c700057882 */ /* 0x000fcc0000000000 */
[----:B------:R-:W-:Y:S01]  /*05e0*/  DFMA R18, R10, R16, UR4 ;  /* 0x000000040a127e2b */ /* 0x000fe20008000010 */
[----:B------:R-:W-:Y:S01]  /*05f0*/  UMOV UR4, 0x923be72d ;  /* 0x923be72d00047882 */ /* 0x000fe20000000000 */
[----:B------:R-:W-:Y:S01]  /*0600*/  UMOV UR5, 0x3f624924 ;  /* 0x3f62492400057882 */ /* 0x000fe20000000000 */
[----:B------:R-:W-:-:S05]  /*0610*/  DADD R16, R14, -R8 ;  /* 0x000000000e107229 */ /* 0x000fca0000000808 */
[----:B------:R-:W-:Y:S01]  /*0620*/  DFMA R18, R10, R18, UR4 ;  /* 0x000000040a127e2b */ /* 0x000fe20008000012 */
[----:B------:R-:W-:Y:S01]  /*0630*/  UMOV UR4, 0x9999a3c4 ;  /* 0x9999a3c400047882 */ /* 0x000fe20000000000 */
[----:B------:R-:W-:Y:S01]  /*0640*/  UMOV UR5, 0x3f899999 ;  /* 0x3f89999900057882 */ /* 0x000fe20000000000 */
[----:B------:R-:W-:-:S05]  /*0650*/  DADD R16, R16, R16 ;  /* 0x0000000010107229 */ /* 0x000fca0000000010 */
[----:B------:R-:W-:Y:S01]  /*0660*/  DFMA R18, R10, R18, UR4 ;  /* 0x000000040a127e2b */ /* 0x000fe20008000012 */
[----:B------:R-:W-:Y:S01]  /*0670*/  UMOV UR4, 0x55555554 ;  /* 0x5555555400047882 */ /* 0x000fe20000000000 */
[----:B------:R-:W-:Y:S01]  /*0680*/  UMOV UR5, 0x3fb55555 ;  /* 0x3fb5555500057882 */ /* 0x000fe20000000000 */
[----:B------:R-:W-:Y:S02]  /*0690*/  DFMA R14, R14, -R8, R16 ;  /* 0x800000080e0e722b */ /* 0x000fe40000000010 */
[----:B------:R-:W-:-:S03]  /*06a0*/  DFMA R16, R12, UR8, R8 ;  /* 0x000000080c107c2b */ /* 0x000fc60008000008 */
[----:B------:R-:W-:Y:S01]  /*06b0*/  DFMA R18, R10, R18, UR4 ;  /* 0x000000040a127e2b */ /* 0x000fe20008000012 */
[----:B------:R-:W-:Y:S01]  /*06c0*/  UMOV UR4, 0xfefa39ef ;  /* 0xfefa39ef00047882 */ /* 0x000fe20000000000 */
[----:B------:R-:W-:Y:S01]  /*06d0*/  UMOV UR5, 0x3fe62e42 ;  /* 0x3fe62e4200057882 */ /* 0x000fe20000000000 */
[----:B------:R-:W-:Y:S02]  /*06e0*/  DMUL R14, R6, R14 ;  /* 0x0000000e060e7228 */ /* 0x000fe40000000000 */
[----:B------:R-:W-:Y:S01]  /*06f0*/  DFMA R20, R12, -UR4, R16 ;  /* 0x800000040c147c2b */ /* 0x000fe20008000010 */
[----:B------:R-:W-:Y:S01]  /*0700*/  UMOV UR4, 0x3b39803f ;  /* 0x3b39803f00047882 */ /* 0x000fe20000000000 */
[----:B------:R-:W-:Y:S01]  /*0710*/  UMOV UR5, 0x3c7abc9e ;  /* 0x3c7abc9e00057882 */ /* 0x000fe20000000000 */
[----:B------:R-:W-:-:S05]  /*0720*/  DMUL R18, R10, R18 ;  /* 0x000000120a127228 */ /* 0x000fca0000000000 */
[----:B------:R-:W-:-:S03]  /*0730*/  DADD R20, -R8, R20 ;  /* 0x0000000008147229 */ /* 0x000fc60000000114 */
[----:B------:R-:W-:-:S08]  /*0740*/  DFMA R14, R8, R18, R14 ;  /* 0x00000012080e722b */ /* 0x000fd0000000000e */
[----:B------:R-:W-:-:S08]  /*0750*/  DADD R14, R14, -R20 ;  /* 0x000000000e0e7229 */ /* 0x000fd00000000814 */
[----:B------:R-:W-:-:S08]  /*0760*/  DFMA R14, R12, UR4, R14 ;  /* 0x000000040c0e7c2b */ /* 0x000fd0000800000e */
[----:B------:R-:W-:Y:S01]  /*0770*/  DADD R14, R16, R14 ;  /* 0x00000000100e7229 */ /* 0x000fe2000000000e */
[----:B------:R-:W-:Y:S10]  /*0780*/  BRA `(.L_x_4) ;  /* 0x0000000000187947 */ /* 0x000ff40003800000 */
.L_x_3:
[----:B------:R-:W-:Y:S01]  /*0790*/  IMAD.MOV.U32 R8, RZ, RZ, 0x0 ;  /* 0x00000000ff087424 */ /* 0x000fe200078e00ff */
[----:B------:R-:W-:Y:S02]  /*07a0*/  MOV R9, 0x7ff00000 ;  /* 0x7ff0000000097802 */ /* 0x000fe40000000f00 */
[----:B------:R-:W-:-:S04]  /*07b0*/  LOP3.LUT P0, RZ, R7, 0x7fffffff, RZ, 0xc0, !PT ;  /* 0x7fffffff07ff7812 */ /* 0x000fc8000780c0ff */
[----:B------:R-:W-:-:S10]  /*07c0*/  DFMA R8, R6, R8, +INF ;  /* 0x7ff000000608742b */ /* 0x000fd40000000008 */
[----:B------:R-:W-:Y:S02]  /*07d0*/  FSEL R14, R8, RZ, P0 ;  /* 0x000000ff080e7208 */ /* 0x000fe40000000000 */
[----:B------:R-:W-:-:S07]  /*07e0*/  FSEL R15, R9, -QNAN , P0 ;  /* 0xfff00000090f7808 */ /* 0x000fce0000000000 */
.L_x_4:
[----:B------:R-:W-:Y:S05]  /*07f0*/  BSYNC.RECONVERGENT B1 ;  /* 0x0000000000017941 */ /* 0x000fea0003800200 */
.L_x_2:
[----:B------:R-:W-:Y:S01]  /*0800*/  DMUL R14, R14, -2 ;  /* 0xc00000000e0e7828 */ /* 0x000fe20000000000 */
[----:B------:R-:W-:Y:S02]  /*0810*/  VIADD R22, R22, 0xd800 ;  /* 0x0000d80016167836 */ /* 0x000fe40000000000 */
[----:B------:R-:W-:Y:S02]  /*0820*/  VIADD R6, R0, 0x1 ;  /* 0x0000000100067836 */ /* 0x000fe40000000000 */
[----:B------:R-:W-:Y:S01]  /*0830*/  VIADD R23, R23, 0xb0f8a ;  /* 0x000b0f8a17177836 */ /* 0x000fe20000000000 */
[----:B------:R-:W-:Y:S01]  /*0840*/  ISETP.GE.AND P1, PT, R22, UR10, PT ;  /* 0x0000000a16007c0c */ /* 0x000fe2000bf26270 */
[----:B------:R-:W-:Y:S01]  /*0850*/  IMAD.MOV.U32 R4, RZ, RZ, R24 ;  /* 0x000000ffff047224 */ /* 0x000fe200078e0018 */
[----:B------:R-:W-:-:S14]  /*0860*/  DSETP.GEU.AND P0, PT, R14, 1, PT ;  /* 0x3ff000000e00742a */ /* 0x000fdc0003f0e000 */
[----:B------:R-:W-:-:S04]  /*0870*/  @P0 IADD3 R6, PT, PT, R0, RZ, RZ ;  /* 0x000000ff00060210 */ /* 0x000fc80007ffe0ff */
[----:B------:R-:W-:Y:S01]  /*0880*/  MOV R0, R6 ;  /* 0x0000000600007202 */ /* 0x000fe20000000f00 */
[----:B------:R-:W-:Y:S06]  /*0890*/  @!P1 BRA `(.L_x_5) ;  /* 0xfffffff800249947 */ /* 0x000fec000383ffff */
.L_x_1:
[----:B------:R-:W-:Y:S05]  /*08a0*/  BSYNC.RECONVERGENT B0 ;  /* 0x0000000000007941 */ /* 0x000fea0003800200 */
.L_x_0:
[----:B------:R-:W0:Y:S01]  /*08b0*/  S2R R4, SR_LANEID ;  /* 0x0000000000047919 */ /* 0x000e220000000000 */
[----:B------:R-:W1:Y:S08]  /*08c0*/  REDUX.SUM UR5, R0 ;  /* 0x00000000000573c4 */ /* 0x000e70000000c000 */
[----:B------:R-:W2:Y:S01]  /*08d0*/  LDC.64 R2, c[0x0][0x390] ;  /* 0x0000e400ff027b82 */ /* 0x000ea20000000a00 */
[----:B------:R-:W-:-:S02]  /*08e0*/  VOTEU.ANY UR4, UPT, PT ;  /* 0x0000000000047886 */ /* 0x000fc400038e0100 */
[----:B------:R-:W-:Y:S01]  /*08f0*/  UFLO.U32 UR4, UR4 ;  /* 0x00000004000472bd */ /* 0x000fe200080e0000 */
[----:B-1----:R-:W-:-:S05]  /*0900*/  IMAD.U32 R5, RZ, RZ, UR5 ;  /* 0x00000005ff057e24 */ /* 0x002fca000f8e00ff */
[----:B0-----:R-:W-:-:S13]  /*0910*/  ISETP.EQ.U32.AND P0, PT, R4, UR4, PT ;  /* 0x0000000404007c0c */ /* 0x001fda000bf02070 */
[----:B--2---:R-:W-:Y:S01]  /*0920*/  @P0 REDG.E.ADD.STRONG.GPU desc[UR6][R2.64], R5 ;  /* 0x000000050200098e */ /* 0x004fe2000c12e106 */
[----:B------:R-:W-:Y:S05]  /*0930*/  EXIT ;  /* 0x000000000000794d */ /* 0x000fea0003800000 */
.L_x_6:
[----:B------:R-:W-:-:S00]  /*0940*/  BRA `(.L_x_6) ;  /* 0xfffffffc00fc7947 */ /* 0x000fc0000383ffff */
[----:B------:R-:W-:-:S00]  /*0950*/  NOP ;  /* 0x0000000000007918 */ /* 0x000fc00000000000 */
        /* <DEDUP_REMOVED lines=10> */
.L_x_16:


//--------------------- .text._Z12setup_kernelP17curandStateXORWOW --------------------------
	.section	.text._Z12setup_kernelP17curandStateXORWOW,"ax",@progbits
	.align	128
        .global         _Z12setup_kernelP17curandStateXORWOW
        .type           _Z12setup_kernelP17curandStateXORWOW,@function
        .size           _Z12setup_kernelP17curandStateXORWOW,(.L_x_17 - _Z12setup_kernelP17curandStateXORWOW)
        .other          _Z12setup_kernelP17curandStateXORWOW,@"STO_CUDA_ENTRY STV_DEFAULT"
_Z12setup_kernelP17curandStateXORWOW:
.text._Z12setup_kernelP17curandStateXORWOW:
[----:B------:R-:W-:Y:S01]  /*0000*/  LDC R1, c[0x0][0x37c] ;  /* 0x0000df00ff017b82 */ /* 0x000fe20000000800 */
[----:B------:R-:W0:Y:S07]  /*0010*/  S2R R13, SR_TID.X ;  /* 0x00000000000d7919 */ /* 0x000e2e0000002100 */
[----:B------:R-:W0:Y:S01]  /*0020*/  S2UR UR6, SR_CTAID.X ;  /* 0x00000000000679c3 */ /* 0x000e220000002500 */
[----:B------:R-:W1:Y:S01]  /*0030*/  LDCU.64 UR4, c[0x0][0x358] ;  /* 0x00006b00ff0477ac */ /* 0x000e620008000a00 */
[----:B------:R-:W-:Y:S01]  /*0040*/  IMAD.MOV.U32 R2, RZ, RZ, 0x3198c20f ;  /* 0x3198c20fff027424 */ /* 0x000fe200078e00ff */
[----:B------:R-:W-:Y:S01]  /*0050*/  BSSY.RECONVERGENT B0, `(.L_x_7) ;  /* 0x00000df000007945 */ /* 0x000fe20003800200 */
[----:B------:R-:W-:-:S02]  /*0060*/  IMAD.MOV.U32 R3, RZ, RZ, 0x5efdb30c ;  /* 0x5efdb30cff037424 */ /* 0x000fc400078e00ff */
[----:B------:R-:W-:Y:S02]  /*0070*/  IMAD.MOV.U32 R4, RZ, RZ, 0x423bb012 ;  /* 0x423bb012ff047424 */ /* 0x000fe400078e00ff */
[----:B------:R-:W0:Y:S01]  /*0080*/  LDC R0, c[0x0][0x360] ;  /* 0x0000d800ff007b82 */ /* 0x000e220000000800 */
[----:B------:R-:W-:Y:S02]  /*0090*/  IMAD.MOV.U32 R5, RZ, RZ, -0x75bd8fc ;  /* 0xf8a42704ff057424 */ /* 0x000fe400078e00ff */
[----:B------:R-:W-:Y:S02]  /*00a0*/  IMAD.MOV.U32 R8, RZ, RZ, -0x23270784 ;  /* 0xdcd8f87cff087424 */ /* 0x000fe400078e00ff */
[----:B------:R-:W-:-:S03]  /*00b0*/  IMAD.MOV.U32 R9, RZ, RZ, 0x57fa2510 ;  /* 0x57fa2510ff097424 */ /* 0x000fc600078e00ff */
[----:B------:R-:W2:Y:S01]  /*00c0*/  LDC.64 R6, c[0x0][0x380] ;  /* 0x0000e000ff067b82 */ /* 0x000ea20000000a00 */
[----:B0-----:R-:W-:-:S05]  /*00d0*/  IMAD R13, R0, UR6, R13 ;  /* 0x00000006000d7c24 */ /* 0x001fca000f8e020d */
[C---:B------:R-:W-:Y:S01]  /*00e0*/  ISETP.NE.AND P0, PT, R13.reuse, RZ, PT ;  /* 0x000000ff0d00720c */ /* 0x040fe20003f05270 */
[----:B--2---:R-:W-:-:S05]  /*00f0*/  IMAD.WIDE R6, R13, 0x30, R6 ;  /* 0x000000300d067825 */ /* 0x004fca00078e0206 */
[----:B-1----:R0:W-:Y:S04]  /*0100*/  STG.E.64 desc[UR4][R6.64], R2 ;  /* 0x0000000206007986 */ /* 0x0021e8000c101b04 */
[----:B------:R0:W-:Y:S04]  /*0110*/  STG.E.64 desc[UR4][R6.64+0x8], R4 ;  /* 0x0000080406007986 */ /* 0x0001e8000c101b04 */
[----:B------:R0:W-:Y:S01]  /*0120*/  STG.E.64 desc[UR4][R6.64+0x10], R8 ;  /* 0x0000100806007986 */ /* 0x0001e2000c101b04 */
[----:B------:R-:W-:Y:S05]  /*0130*/  @!P0 BRA `(.L_x_8) ;  /* 0x0000000c00408947 */ /* 0x000fea0003800000 */
[----:B------:R-:W-:Y:S01]  /*0140*/  SHF.R.S32.HI R0, RZ, 0x1f, R13 ;  /* 0x0000001fff007819 */ /* 0x000fe2000001140d */
[----:B------:R-:W-:-:S07]  /*0150*/  IMAD.MOV.U32 R12, RZ, RZ, RZ ;  /* 0x000000ffff0c7224 */ /* 0x000fce00078e00ff */
.L_x_14:
[----:B0-----:R-:W-:Y:S01]  /*0160*/  LOP3.LUT R2, R13, 0x3, RZ, 0xc0, !PT ;  /* 0x000000030d027812 */ /* 0x001fe200078ec0ff */
[----:B------:R-:W-:Y:S03]  /*0170*/  BSSY.RECONVERGENT B1, `(.L_x_9) ;  /* 0x00000c6000017945 */ /* 0x000fe60003800200 */
[----:B------:R-:W-:-:S04]  /*0180*/  ISETP.NE.U32.AND P0, PT, R2, RZ, PT ;  /* 0x000000ff0200720c */ /* 0x000fc80003f05070 */
[----:B------:R-:W-:-:S13]  /*0190*/  ISETP.NE.AND.EX P0, PT, RZ, RZ, PT, P0 ;  /* 0x000000ffff00720c */ /* 0x000fda0003f05300 */
[----:B------:R-:W-:Y:S05]  /*01a0*/  @!P0 BRA `(.L_x_10) ;  /* 0x0000000c00088947 */ /* 0x000fea0003800000 */
[----:B------:R-:W0:Y:S01]  /*01b0*/  LDC.64 R8, c[0x4][RZ] ;  /* 0x01000000ff087b82 */ /* 0x000e220000000a00 */
[----:B------:R-:W-:Y:S02]  /*01c0*/  IMAD.MOV.U32 R14, RZ, RZ, RZ ;  /* 0x000000ffff0e7224 */ /* 0x000fe400078e00ff */
[----:B0-----:R-:W-:-:S07]  /*01d0*/  IMAD.WIDE.U32 R8, R12, 0xc80, R8 ;  /* 0x00000c800c087825 */ /* 0x001fce00078e0008 */
.L_x_13:
[----:B0-----:R-:W-:Y:S01]  /*01e0*/  IMAD.MOV.U32 R15, RZ, RZ, RZ ;  /* 0x000000ffff0f7224 */ /* 0x001fe200078e00ff */
[----:B------:R-:W-:Y:S01]  /*01f0*/  CS2R R2, SRZ ;  /* 0x0000000000027805 */ /* 0x000fe2000001ff00 */
[----:B------:R-:W-:Y:S01]  /*0200*/  IMAD.MOV.U32 R17, RZ, RZ, RZ ;  /* 0x000000ffff117224 */ /* 0x000fe200078e00ff */
[----:B------:R-:W-:-:S07]  /*0210*/  CS2R R4, SRZ ;  /* 0x0000000000047805 */ /* 0x000fce000001ff00 */
.L_x_12:
[----:B------:R-:W-:-:S05]  /*0220*/  IMAD.WIDE.U32 R10, R17, 0x4, R6 ;  /* 0x00000004110a7825 */ /* 0x000fca00078e0006 */
[----:B------:R0:W5:Y:S01]  /*0230*/  LDG.E R16, desc[UR4][R10.64+0x4] ;  /* 0x000004040a107981 */ /* 0x000162000c1e1900 */
[----:B------:R-:W-:-:S07]  /*0240*/  IMAD.MOV.U32 R19, RZ, RZ, RZ ;  /* 0x000000ffff137224 */ /* 0x000fce00078e00ff */
.L_x_11:
[----:B-----5:R-:W-:Y:S01]  /*0250*/  SHF.R.U32.HI R24, RZ, R19, R16 ;  /* 0x00000013ff187219 */ /* 0x020fe20000011610 */
[----:B0-----:R-:W-:-:S03]  /*0260*/  IMAD.SHL.U32 R10, R17, 0x20, RZ ;  /* 0x00000020110a7824 */ /* 0x001fc600078e00ff */
[----:B------:R-:W-:Y:S01]  /*0270*/  LOP3.LUT R11, R24, 0x1, RZ, 0xc0, !PT ;  /* 0x00000001180b7812 */ /* 0x000fe200078ec0ff */
[----:B------:R-:W-:-:S03]  /*0280*/  IMAD.IADD R10, R10, 0x1, R19 ;  /* 0x000000010a0a7824 */ /* 0x000fc600078e0213 */
[----:B------:R-:W-:Y:S01]  /*0290*/  ISETP.NE.U32.AND P0, PT, R11, 0x1, PT ;  /* 0x000000010b00780c */ /* 0x000fe20003f05070 */
[----:B------:R-:W-:-:S03]  /*02a0*/  IMAD R11, R10, 0x5, RZ ;  /* 0x000000050a0b7824 */ /* 0x000fc600078e02ff */
[----:B------:R-:W-:Y:S01]  /*02b0*/  R2P PR, R24, 0x7e ;  /* 0x0000007e18007804 */ /* 0x000fe20000000000 */
[----:B------:R-:W-:-:S08]  /*02c0*/  IMAD.WIDE.U32 R10, R11, 0x4, R8 ;  /* 0x000000040b0a7825 */ /* 0x000fd000078e0008 */
[----:B------:R-:W2:Y:S04]  /*02d0*/  @!P0 LDG.E R18, desc[UR4][R10.64] ;  /* 0x000000040a128981 */ /* 0x000ea8000c1e1900 */
[----:B------:R-:W3:Y:S04]  /*02e0*/  @!P0 LDG.E R20, desc[UR4][R10.64+0x10] ;  /* 0x000010040a148981 */ /* 0x000ee8000c1e1900 */
[----:B------:R-:W4:Y:S04]  /*02f0*/  @P1 LDG.E R22, desc[UR4][R10.64+0x14] ;  /* 0x000014040a161981 */ /* 0x000f28000c1e1900 */
[----:B------:R-:W4:Y:S04]  /*0300*/  @P2 LDG.E R26, desc[UR4][R10.64+0x28] ;  /* 0x000028040a1a2981 */ /* 0x000f28000c1e1900 */
[----:B------:R-:W4:Y:S04]  /*0310*/  @!P0 LDG.E R21, desc[UR4][R10.64+0x4] ;  /* 0x000004040a158981 */ /* 0x000f28000c1e1900 */
[----:B------:R-:W4:Y:S04]  /*0320*/  @!P0 LDG.E R23, desc[UR4][R10.64+0xc] ;  /* 0x00000c040a178981 */ /* 0x000f28000c1e1900 */
[----:B------:R-:W4:Y:S04]  /*0330*/  @P1 LDG.E R25, desc[UR4][R10.64+0x18] ;  /* 0x000018040a191981 */ /* 0x000f28000c1e1900 */
[----:B------:R-:W4:Y:S04]  /*0340*/  @P3 LDG.E R28, desc[UR4][R10.64+0x3c] ;  /* 0x00003c040a1c3981 */ /* 0x000f28000c1e1900 */
[----:B------:R-:W4:Y:S01]  /*0350*/  @P6 LDG.E R27, desc[UR4][R10.64+0x7c] ;  /* 0x00007c040a1b6981 */ /* 0x000f22000c1e1900 */
[----:B--2---:R-:W-:-:S03]  /*0360*/  @!P0 LOP3.LUT R15, R15, R18, RZ, 0x3c, !PT ;  /* 0x000000120f0f8212 */ /* 0x004fc600078e3cff */
[----:B------:R-:W2:Y:S01]  /*0370*/  @!P0 LDG.E R18, desc[UR4][R10.64+0x8] ;  /* 0x000008040a128981 */ /* 0x000ea2000c1e1900 */
[----:B---3--:R-:W-:-:S03]  /*0380*/  @!P0 LOP3.LUT R3, R3, R20, RZ, 0x3c, !PT ;  /* 0x0000001403038212 */ /* 0x008fc600078e3cff */
[----:B------:R-:W3:Y:S01]  /*0390*/  @P1 LDG.E R20, desc[UR4][R10.64+0x24] ;  /* 0x000024040a141981 */ /* 0x000ee2000c1e1900 */
[----:B----4-:R-:W-:-:S03]  /*03a0*/  @P1 LOP3.LUT R15, R15, R22, RZ, 0x3c, !PT ;  /* 0x000000160f0f1212 */ /* 0x010fc600078e3cff */
[----:B------:R-:W4:Y:S01]  /*03b0*/  @P2 LDG.E R22, desc[UR4][R10.64+0x38] ;  /* 0x000038040a162981 */ /* 0x000f22000c1e1900 */
[----:B------:R-:W-:-:S03]  /*03c0*/  @P2 LOP3.LUT R15, R15, R26, RZ, 0x3c, !PT ;  /* 0x0000001a0f0f2212 */ /* 0x000fc600078e3cff */
[----:B------:R-:W4:Y:S01]  /*03d0*/  @P4 LDG.E R26, desc[UR4][R10.64+0x50] ;  /* 0x000050040a1a4981 */ /* 0x000f22000c1e1900 */
[----:B------:R-:W-:-:S03]  /*03e0*/  @!P0 LOP3.LUT R4, R4, R21, RZ, 0x3c, !PT ;  /* 0x0000001504048212 */ /* 0x000fc600078e3cff */
[----:B------:R-:W4:Y:S01]  /*03f0*/  @P1 LDG.E R21, desc[UR4][R10.64+0x20] ;  /* 0x000020040a151981 */ /* 0x000f22000c1e1900 */
[----:B------:R-:W-:-:S03]  /*0400*/  @!P0 LOP3.LUT R2, R2, R23, RZ, 0x3c, !PT ;  /* 0x0000001702028212 */ /* 0x000fc600078e3cff */
[----:B------:R-:W4:Y:S01]  /*0410*/  @P2 LDG.E R23, desc[UR4][R10.64+0x2c] ;  /* 0x00002c040a172981 */ /* 0x000f22000c1e1900 */
[----:B------:R-:W-:-:S03]  /*0420*/  @P1 LOP3.LUT R4, R4, R25, RZ, 0x3c, !PT ;  /* 0x0000001904041212 */ /* 0x000fc600078e3cff */
[----:B------:R-:W4:Y:S01]  /*0430*/  @P2 LDG.E R25, desc[UR4][R10.64+0x34] ;  /* 0x000034040a192981 */ /* 0x000f22000c1e1900 */
[----:B--2---:R-:W-:-:S03]  /*0440*/  @!P0 LOP3.LUT R5, R5, R18, RZ, 0x3c, !PT ;  /* 0x0000001205058212 */ /* 0x004fc600078e3cff */
[----:B------:R-:W2:Y:S01]  /*0450*/  @P1 LDG.E R18, desc[UR4][R10.64+0x1c] ;  /* 0x00001c040a121981 */ /* 0x000ea2000c1e1900 */
[----:B---3--:R-:W-:-:S03]  /*0460*/  @P1 LOP3.LUT R3, R3, R20, RZ, 0x3c, !PT ;  /* 0x0000001403031212 */ /* 0x008fc600078e3cff */
[----:B------:R-:W3:Y:S01]  /*0470*/  @P2 LDG.E R20, desc[UR4][R10.64+0x30] ;  /* 0x000030040a142981 */ /* 0x000ee2000c1e1900 */
[----:B----4-:R-:W-:-:S03]  /*0480*/  @P2 LOP3.LUT R3, R3, R22, RZ, 0x3c, !PT ;  /* 0x0000001603032212 */ /* 0x010fc600078e3cff */
[----:B------:R-:W4:Y:S01]  /*0490*/  @P3 LDG.E R22, desc[UR4][R10.64+0x4c] ;  /* 0x00004c040a163981 */ /* 0x000f22000c1e1900 */
[----:B------:R-:W-:-:S04]  /*04a0*/  @P3 LOP3.LUT R15, R15, R28, RZ, 0x3c, !PT ;  /* 0x0000001c0f0f3212 */ /* 0x000fc800078e3cff */
[----:B------:R-:W-:Y:S02]  /*04b0*/  @P4 LOP3.LUT R15, R15, R26, RZ, 0x3c, !PT ;  /* 0x0000001a0f0f4212 */ /* 0x000fe400078e3cff */
[----:B------:R-:W-:Y:S01]  /*04c0*/  @P1 LOP3.LUT R2, R2, R21, RZ, 0x3c, !PT ;  /* 0x0000001502021212 */ /* 0x000fe200078e3cff */
[----:B------:R-:W4:Y:S04]  /*04d0*/  @P5 LDG.E R26, desc[UR4][R10.64+0x64] ;  /* 0x000064040a1a5981 */ /* 0x000f28000c1e1900 */
[----:B------:R-:W4:Y:S01]  /*04e0*/  @P3 LDG.E R21, desc[UR4][R10.64+0x40] ;  /* 0x000040040a153981 */ /* 0x000f22000c1e1900 */
[----:B------:R-:W-:Y:S02]  /*04f0*/  @P2 LOP3.LUT R4, R4, R23, RZ, 0x3c, !PT ;  /* 0x0000001704042212 */ /* 0x000fe400078e3cff */
[----:B------:R-:W-:Y:S01]  /*0500*/  @P2 LOP3.LUT R2, R2, R25, RZ, 0x3c, !PT ;  /* 0x0000001902022212 */ /* 0x000fe200078e3cff */
[----:B------:R-:W4:Y:S04]  /*0510*/  @P3 LDG.E R23, desc[UR4][R10.64+0x48] ;  /* 0x000048040a173981 */ /* 0x000f28000c1e1900 */
[----:B------:R-:W4:Y:S01]  /*0520*/  @P4 LDG.E R25, desc[UR4][R10.64+0x54] ;  /* 0x000054040a194981 */ /* 0x000f22000c1e1900 */
[----:B--2---:R-:W-:-:S03]  /*0530*/  @P1 LOP3.LUT R5, R5, R18, RZ, 0x3c, !PT ;  /* 0x0000001205051212 */ /* 0x004fc600078e3cff */
[----:B------:R-:W2:Y:S01]  /*0540*/  @P3 LDG.E R18, desc[UR4][R10.64+0x44] ;  /* 0x000044040a123981 */ /* 0x000ea2000c1e1900 */
[----:B---3--:R-:W-:-:S03]  /*0550*/  @P2 LOP3.LUT R5, R5, R20, RZ, 0x3c, !PT ;  /* 0x0000001405052212 */ /* 0x008fc600078e3cff */
[----:B------:R-:W3:Y:S01]  /*0560*/  @P4 LDG.E R20, desc[UR4][R10.64+0x58] ;  /* 0x000058040a144981 */ /* 0x000ee2000c1e1900 */
[----:B----4-:R-:W-:-:S03]  /*0570*/  @P3 LOP3.LUT R3, R3, R22, RZ, 0x3c, !PT ;  /* 0x0000001603033212 */ /* 0x010fc600078e3cff */
[----:B------:R-:W4:Y:S01]  /*0580*/  @P4 LDG.E R22, desc[UR4][R10.64+0x60] ;  /* 0x000060040a164981 */ /* 0x000f22000c1e1900 */
[----:B------:R-:W-:Y:S02]  /*0590*/  LOP3.LUT P0, RZ, R24, 0x80, RZ, 0xc0, !PT ;  /* 0x0000008018ff7812 */ /* 0x000fe4000780c0ff */
[----:B------:R-:W-:Y:S02]  /*05a0*/  @P5 LOP3.LUT R15, R15, R26, RZ, 0x3c, !PT ;  /* 0x0000001a0f0f5212 */ /* 0x000fe400078e3cff */
[----:B------:R-:W4:Y:S01]  /*05b0*/  @P6 LDG.E R26, desc[UR4][R10.64+0x78] ;  /* 0x000078040a1a6981 */ /* 0x000f22000c1e1900 */
[----:B------:R-:W-:-:S03]  /*05c0*/  @P3 LOP3.LUT R4, R4, R21, RZ, 0x3c, !PT ;  /* 0x0000001504043212 */ /* 0x000fc600078e3cff */
[----:B------:R-:W4:Y:S01]  /*05d0*/  @P4 LDG.E R21, desc[UR4][R10.64+0x5c] ;  /* 0x00005c040a154981 */ /* 0x000f22000c1e1900 */
[----:B------:R-:W-:-:S03]  /*05e0*/  @P3 LOP3.LUT R2, R2, R23, RZ, 0x3c, !PT ;  /* 0x0000001702023212 */ /* 0x000fc600078e3cff */
[----:B------:R-:W4:Y:S01]  /*05f0*/  @P5 LDG.E R23, desc[UR4][R10.64+0x68] ;  /* 0x000068040a175981 */ /* 0x000f22000c1e1900 */
[----:B------:R-:W-:-:S03]  /*0600*/  @P4 LOP3.LUT R4, R4, R25, RZ, 0x3c, !PT ;  /* 0x0000001904044212 */ /* 0x000fc600078e3cff */
[----:B------:R-:W4:Y:S01]  /*0610*/  @P5 LDG.E R25, desc[UR4][R10.64+0x70] ;  /* 0x000070040a195981 */ /* 0x000f22000c1e1900 */
[----:B--2---:R-:W-:-:S03]  /*0620*/  @P3 LOP3.LUT R5, R5, R18, RZ, 0x3c, !PT ;  /* 0x0000001205053212 */ /* 0x004fc600078e3cff */
[----:B------:R-:W2:Y:S01]  /*0630*/  @P5 LDG.E R18, desc[UR4][R10.64+0x6c] ;  /* 0x00006c040a125981 */ /* 0x000ea2000c1e1900 */
[----:B---3--:R-:W-:-:S03]  /*0640*/  @P4 LOP3.LUT R5, R5, R20, RZ, 0x3c, !PT ;  /* 0x0000001405054212 */ /* 0x008fc600078e3cff */
[----:B------:R-:W3:Y:S01]  /*0650*/  @P5 LDG.E R20, desc[UR4][R10.64+0x74] ;  /* 0x000074040a145981 */ /* 0x000ee2000c1e1900 */
[----:B----4-:R-:W-:-:S03]  /*0660*/  @P4 LOP3.LUT R3, R3, R22, RZ, 0x3c, !PT ;  /* 0x0000001603034212 */ /* 0x010fc600078e3cff */
[----:B------:R-:W4:Y:S01]  /*0670*/  @P0 LDG.E R22, desc[UR4][R10.64+0x8c] ;  /* 0x00008c040a160981 */ /* 0x000f22000c1e1900 */
[----:B------:R-:W-:-:S03]  /*0680*/  @P6 LOP3.LUT R15, R15, R26, RZ, 0x3c, !PT ;  /* 0x0000001a0f0f6212 */ /* 0x000fc600078e3cff */
        /* <DEDUP_REMOVED lines=13> */
[----:B------:R-:W-:Y:S02]  /*0760*/  @P6 LOP3.LUT R4, R4, R27, RZ, 0x3c, !PT ;  /* 0x0000001b04046212 */ /* 0x000fe400078e3cff */
[----:B------:R-:W-:Y:S02]  /*0770*/  @P6 LOP3.LUT R2, R2, R21, RZ, 0x3c, !PT ;  /* 0x0000001502026212 */ /* 0x000fe400078e3cff */
[----:B------:R-:W-:Y:S02]  /*0780*/  @P0 LOP3.LUT R4, R4, R23, RZ, 0x3c, !PT ;  /* 0x0000001704040212 */ /* 0x000fe400078e3cff */
[----:B------:R-:W-:Y:S02]  /*0790*/  @P0 LOP3.LUT R2, R2, R25, RZ, 0x3c, !PT ;  /* 0x0000001902020212 */ /* 0x000fe400078e3cff */
[----:B--2---:R-:W-:Y:S02]  /*07a0*/  @P6 LOP3.LUT R5, R5, R18, RZ, 0x3c, !PT ;  /* 0x0000001205056212 */ /* 0x004fe400078e3cff */
[----:B---3--:R-:W-:-:S02]  /*07b0*/  @P6 LOP3.LUT R3, R3, R20, RZ, 0x3c, !PT ;  /* 0x0000001403036212 */ /* 0x008fc400078e3cff */
[----:B----4-:R-:W-:Y:S02]  /*07c0*/  @P0 LOP3.LUT R5, R5, R22, RZ, 0x3c, !PT ;  /* 0x0000001605050212 */ /* 0x010fe400078e3cff */
[----:B------:R-:W-:Y:S02]  /*07d0*/  @P0 LOP3.LUT R3, R3, R26, RZ, 0x3c, !PT ;  /* 0x0000001a03030212 */ /* 0x000fe400078e3cff */
[----:B------:R-:W-:-:S13]  /*07e0*/  R2P PR, R24.B1, 0x7f ;  /* 0x0000007f18007804 */ /* 0x000fda0000001000 */
[----:B------:R-:W2:Y:S04]  /*07f0*/  @P0 LDG.E R18, desc[UR4][R10.64+0xa0] ;  /* 0x0000a0040a120981 */ /* 0x000ea8000c1e1900 */
[----:B------:R-:W3:Y:S04]  /*0800*/  @P1 LDG.E R22, desc[UR4][R10.64+0xb4] ;  /* 0x0000b4040a161981 */ /* 0x000ee8000c1e1900 */
[----:B------:R-:W4:Y:S04]  /*0810*/  @P2 LDG.E R26, desc[UR4][R10.64+0xc8] ;  /* 0x0000c8040a1a2981 */ /* 0x000f28000c1e1900 */
[----:B------:R-:W4:Y:S04]  /*0820*/  @P3 LDG.E R28, desc[UR4][R10.64+0xdc] ;  /* 0x0000dc040a1c3981 */ /* 0x000f28000c1e1900 */
[----:B------:R-:W4:Y:S04]  /*0830*/  @P0 LDG.E R23, desc[UR4][R10.64+0xa4] ;  /* 0x0000a4040a170981 */ /* 0x000f28000c1e1900 */
[----:B------:R-:W4:Y:S04]  /*0840*/  @P0 LDG.E R20, desc[UR4][R10.64+0xa8] ;  /* 0x0000a8040a140981 */ /* 0x000f28000c1e1900 */
[----:B------:R-:W4:Y:S04]  /*0850*/  @P4 LDG.E R25, desc[UR4][R10.64+0xf0] ;  /* 0x0000f0040a194981 */ /* 0x000f28000c1e1900 */
        /* <DEDUP_REMOVED lines=21> */
[----:B------:R-:W-:Y:S02]  /*09b0*/  LOP3.LUT P0, RZ, R24, 0x8000, RZ, 0xc0, !PT ;  /* 0x0000800018ff7812 */ /* 0x000fe4000780c0ff */
[----:B----4-:R-:W-:Y:S01]  /*09c0*/  @P5 LOP3.LUT R15, R15, R26, RZ, 0x3c, !PT ;  /* 0x0000001a0f0f5212 */ /* 0x010fe200078e3cff */
[----:B------:R-:W4:Y:S04]  /*09d0*/  @P3 LDG.E R24, desc[UR4][R10.64+0xe4] ;  /* 0x0000e4040a183981 */ /* 0x000f28000c1e1900 */
[----:B------:R-:W2:Y:S01]  /*09e0*/  @P6 LDG.E R26, desc[UR4][R10.64+0x118] ;  /* 0x000118040a1a6981 */ /* 0x000ea2000c1e1900 */
        /* <DEDUP_REMOVED lines=8> */
[----:B---3--:R-:W-:-:S03]  /*0a70*/  @P2 LOP3.LUT R3, R3, R22, RZ, 0x3c, !PT ;  /* 0x0000001603032212 */ /* 0x008fc600078e3cff */
[----:B------:R-:W3:Y:S01]  /*0a80*/  @P4 LDG.E R22, desc[UR4][R10.64+0x100] ;  /* 0x000100040a164981 */ /* 0x000ee2000c1e1900 */
[----:B--2---:R-:W-:-:S03]  /*0a90*/  @P6 LOP3.LUT R15, R15, R26, RZ, 0x3c, !PT ;  /* 0x0000001a0f0f6212 */ /* 0x004fc600078e3cff */
[----:B------:R-:W2:Y:S01]  /*0aa0*/  @P0 LDG.E R26, desc[UR4][R10.64+0x12c] ;  /* 0x00012c040a1a0981 */ /* 0x000ea2000c1e1900 */
[----:B----4-:R-:W-:-:S03]  /*0ab0*/  @P2 LOP3.LUT R2, R2, R23, RZ, 0x3c, !PT ;  /* 0x0000001702022212 */ /* 0x010fc600078e3cff */
[----:B------:R-:W4:Y:S01]  /*0ac0*/  @P4 LDG.E R23, desc[UR4][R10.64+0xfc] ;  /* 0x0000fc040a174981 */ /* 0x000f22000c1e1900 */
[----:B------:R-:W-:-:S03]  /*0ad0*/  @P2 LOP3.LUT R5, R5, R20, RZ, 0x3c, !PT ;  /* 0x0000001405052212 */ /* 0x000fc600078e3cff */
[----:B------:R-:W4:Y:S01]  /*0ae0*/  @P4 LDG.E R20, desc[UR4][R10.64+0xf8] ;  /* 0x0000f8040a144981 */ /* 0x000f22000c1e1900 */
[----:B------:R-:W-:Y:S02]  /*0af0*/  @P3 LOP3.LUT R2, R2, R27, RZ, 0x3c, !PT ;  /* 0x0000001b02023212 */ /* 0x000fe400078e3cff */
[----:B------:R-:W-:Y:S01]  /*0b00*/  @P3 LOP3.LUT R4, R4, R25, RZ, 0x3c, !PT ;  /* 0x0000001904043212 */ /* 0x000fe200078e3cff */
[----:B------:R-:W4:Y:S01]  /*0b10*/  @P5 LDG.E R27, desc[UR4][R10.64+0x110] ;  /* 0x000110040a1b5981 */ /* 0x000f22000c1e1900 */
[----:B------:R-:W-:-:S03]  /*0b20*/  @P3 LOP3.LUT R5, R5, R24, RZ, 0x3c, !PT ;  /* 0x0000001805053212 */ /* 0x000fc600078e3cff */
[----:B------:R-:W4:Y:S04]  /*0b30*/  @P5 LDG.E R25, desc[UR4][R10.64+0x108] ;  /* 0x000108040a195981 */ /* 0x000f28000c1e1900 */
        /* <DEDUP_REMOVED lines=19> */
[----:B------:R-:W-:-:S05]  /*0c70*/  VIADD R19, R19, 0x10 ;  /* 0x0000001013137836 */ /* 0x000fca0000000000 */
[----:B------:R-:W-:Y:S02]  /*0c80*/  ISETP.NE.AND P1, PT, R19, 0x20, PT ;  /* 0x000000201300780c */ /* 0x000fe40003f25270 */
[----:B------:R-:W-:Y:S02]  /*0c90*/  @P5 LOP3.LUT R3, R3, R18, RZ, 0x3c, !PT ;  /* 0x0000001203035212 */ /* 0x000fe400078e3cff */
[----:B------:R-:W-:Y:S02]  /*0ca0*/  @P6 LOP3.LUT R4, R4, R21, RZ, 0x3c, !PT ;  /* 0x0000001504046212 */ /* 0x000fe400078e3cff */
[----:B---3--:R-:W-:-:S04]  /*0cb0*/  @P6 LOP3.LUT R3, R3, R22, RZ, 0x3c, !PT ;  /* 0x0000001603036212 */ /* 0x008fc800078e3cff */
[----:B--2---:R-:W-:Y:S02]  /*0cc0*/  @P0 LOP3.LUT R3, R3, R26, RZ, 0x3c, !PT ;  /* 0x0000001a03030212 */ /* 0x004fe400078e3cff */
[----:B----4-:R-:W-:Y:S02]  /*0cd0*/  @P6 LOP3.LUT R2, R2, R23, RZ, 0x3c, !PT ;  /* 0x0000001702026212 */ /* 0x010fe400078e3cff */
[----:B------:R-:W-:Y:S02]  /*0ce0*/  @P6 LOP3.LUT R5, R5, R20, RZ, 0x3c, !PT ;  /* 0x0000001405056212 */ /* 0x000fe400078e3cff */
[----:B------:R-:W-:Y:S02]  /*0cf0*/  @P0 LOP3.LUT R2, R2, R27, RZ, 0x3c, !PT ;  /* 0x0000001b02020212 */ /* 0x000fe400078e3cff */
[----:B------:R-:W-:Y:S02]  /*0d00*/  @P0 LOP3.LUT R4, R4, R25, RZ, 0x3c, !PT ;  /* 0x0000001904040212 */ /* 0x000fe400078e3cff */
[----:B------:R-:W-:Y:S01]  /*0d10*/  @P0 LOP3.LUT R5, R5, R24, RZ, 0x3c, !PT ;  /* 0x0000001805050212 */ /* 0x000fe200078e3cff */
[----:B------:R-:W-:Y:S06]  /*0d20*/  @P1 BRA `(.L_x_11) ;  /* 0xfffffff400481947 */ /* 0x000fec000383ffff */
[----:B------:R-:W-:-:S05]  /*0d30*/  VIADD R17, R17, 0x1 ;  /* 0x0000000111117836 */ /* 0x000fca0000000000 */
[----:B------:R-:W-:-:S13]  /*0d40*/  ISETP.NE.AND P0, PT, R17, 0x5, PT ;  /* 0x000000051100780c */ /* 0x000fda0003f05270 */
[----:B------:R-:W-:Y:S05]  /*0d50*/  @P0 BRA `(.L_x_12) ;  /* 0xfffffff400300947 */ /* 0x000fea000383ffff */
[----:B------:R0:W-:Y:S01]  /*0d60*/  STG.E.64 desc[UR4][R6.64+0x8], R4 ;  /* 0x0000080406007986 */ /* 0x0001e2000c101b04 */
[----:B------:R-:W-:Y:S01]  /*0d70*/  VIADD R14, R14, 0x1 ;  /* 0x000000010e0e7836 */ /* 0x000fe20000000000 */
[----:B------:R-:W-:Y:S02]  /*0d80*/  LOP3.LUT R11, R13, 0x3, RZ, 0xc0, !PT ;  /* 0x000000030d0b7812 */ /* 0x000fe400078ec0ff */
[----:B------:R0:W-:Y:S02]  /*0d90*/  STG.E.64 desc[UR4][R6.64+0x10], R2 ;  /* 0x0000100206007986 */ /* 0x0001e4000c101b04 */
[----:B------:R-:W-:Y:S02]  /*0da0*/  ISETP.GE.U32.AND P0, PT, R14, R11, PT ;  /* 0x0000000b0e00720c */ /* 0x000fe40003f06070 */
[----:B------:R0:W-:Y:S11]  /*0db0*/  STG.E desc[UR4][R6.64+0x4], R15 ;  /* 0x0000040f06007986 */ /* 0x0001f6000c101904 */
[----:B------:R-:W-:Y:S05]  /*0dc0*/  @!P0 BRA `(.L_x_13) ;  /* 0xfffffff400048947 */ /* 0x000fea000383ffff */
.L_x_10:
[----:B------:R-:W-:Y:S05]  /*0dd0*/  BSYNC.RECONVERGENT B1 ;  /* 0x0000000000017941 */ /* 0x000fea0003800200 */
.L_x_9:
[C---:B------:R-:W-:Y:S01]  /*0de0*/  ISETP.GT.U32.AND P0, PT, R13.reuse, 0x3, PT ;  /* 0x000000030d00780c */ /* 0x040fe20003f04070 */
[----:B------:R-:W-:Y:S01]  /*0df0*/  VIADD R12, R12, 0x1 ;  /* 0x000000010c0c7836 */ /* 0x000fe20000000000 */
[--C-:B------:R-:W-:Y:S02]  /*0e00*/  SHF.R.U64 R13, R13, 0x2, R0.reuse ;  /* 0x000000020d0d7819 */ /* 0x100fe40000001200 */
[----:B------:R-:W-:Y:S02]  /*0e10*/  ISETP.GT.U32.AND.EX P0, PT, R0, RZ, PT, P0 ;  /* 0x000000ff0000720c */ /* 0x000fe40003f04100 */
[----:B------:R-:W-:-:S11]  /*0e20*/  SHF.R.U32.HI R0, RZ, 0x2, R0 ;  /* 0x00000002ff007819 */ /* 0x000fd60000011600 */
[----:B------:R-:W-:Y:S05]  /*0e30*/  @P0 BRA `(.L_x_14) ;  /* 0xfffffff000c80947 */ /* 0x000fea000383ffff */
.L_x_8:
[----:B------:R-:W-:Y:S05]  /*0e40*/  BSYNC.RECONVERGENT B0 ;  /* 0x0000000000007941 */ /* 0x000fea0003800200 */
.L_x_7:
[----:B------:R-:W-:Y:S04]  /*0e50*/  STG.E.64 desc[UR4][R6.64+0x18], RZ ;  /* 0x000018ff06007986 */ /* 0x000fe8000c101b04 */
[----:B------:R-:W-:Y:S04]  /*0e60*/  STG.E desc[UR4][R6.64+0x20], RZ ;  /* 0x000020ff06007986 */ /* 0x000fe8000c101904 */
[----:B------:R-:W-:Y:S01]  /*0e70*/  STG.E.64 desc[UR4][R6.64+0x28], RZ ;  /* 0x000028ff06007986 */ /* 0x000fe2000c101b04 */
[----:B------:R-:W-:Y:S05]  /*0e80*/  EXIT ;  /* 0x000000000000794d */ /* 0x000fea0003800000 */
.L_x_15:
        /* <DEDUP_REMOVED lines=15> */
.L_x_17:


//--------------------- .nv.global.init           --------------------------
	.section	.nv.global.init,"aw",@progbits
	.align	4
.nv.global.init:
	.type		mrg32k3aM1SubSeq,@object
	.size		mrg32k3aM1SubSeq,(mrg32k3aM2SubSeq - mrg32k3aM1SubSeq)
mrg32k3aM1SubSeq:
        /*0000*/ 	.byte	0x0b, 0xcc, 0xee, 0x04, 0x73, 0x29, 0x8b, 0x6f, 0xf6, 0x53, 0x03, 0xf6, 0x23, 0xf6, 0xea, 0xda
        /* <DEDUP_REMOVED lines=125> */
	.type		mrg32k3aM2SubSeq,@object
	.size		mrg32k3aM2SubSeq,(mrg32k3aM1 - mrg32k3aM2SubSeq)
mrg32k3aM2SubSeq:
        /* <DEDUP_REMOVED lines=126> */
	.type		mrg32k3aM1,@object
	.size		mrg32k3aM1,(mrg32k3aM1Seq - mrg32k3aM1)
mrg32k3aM1:
        /* <DEDUP_REMOVED lines=144> */
	.type		mrg32k3aM1Seq,@object
	.size		mrg32k3aM1Seq,(mrg32k3aM2 - mrg32k3aM1Seq)
mrg32k3aM1Seq:
        /* <DEDUP_REMOVED lines=144> */
	.type		mrg32k3aM2,@object
	.size		mrg32k3aM2,(mrg32k3aM2Seq - mrg32k3aM2)
mrg32k3aM2:
        /* <DEDUP_REMOVED lines=144> */
	.type		mrg32k3aM2Seq,@object
	.size		mrg32k3aM2Seq,(precalc_xorwow_matrix - mrg32k3aM2Seq)
mrg32k3aM2Seq:
        /* <DEDUP_REMOVED lines=144> */
	.type		precalc_xorwow_matrix,@object
	.size		precalc_xorwow_matrix,(precalc_xorwow_offset_matrix - precalc_xorwow_matrix)
precalc_xorwow_matrix:
        /* <DEDUP_REMOVED lines=6400> */
	.type		precalc_xorwow_offset_matrix,@object
	.size		precalc_xorwow_offset_matrix,(.L_1 - precalc_xorwow_offset_matrix)
precalc_xorwow_offset_matrix:
        /* <DEDUP_REMOVED lines=6400> */
.L_1:


//--------------------- .nv.shared.reserved.0     --------------------------
	.section	.nv.shared.reserved.0,"aw",@nobits
	.weak		__nv_reservedSMEM_offset_0_alias
	.size		__nv_reservedSMEM_offset_0_alias, 0, 64
	.other		__nv_reservedSMEM_offset_0_alias,@"STO_CUDA_RESERVED_SHARED STV_DEFAULT"
__nv_reservedSMEM_offset_0_alias:
	.zero		0
	.zero		64


//--------------------- .nv.constant0._Z23generate_uniform_kernelP17curandStateXORWOWiPi --------------------------
	.section	.nv.constant0._Z23generate_uniform_kernelP17curandStateXORWOWiPi,"a",@progbits
	.sectionflags	@""
	.align	4
.nv.constant0._Z23generate_uniform_kernelP17curandStateXORWOWiPi:
	.zero		920


//--------------------- .nv.constant0._Z12setup_kernelP17curandStateXORWOW --------------------------
	.section	.nv.constant0._Z12setup_kernelP17curandStateXORWOW,"a",@progbits
	.sectionflags	@""
	.align	4
.nv.constant0._Z12setup_kernelP17curandStateXORWOW:
	.zero		904


//--------------------- SYMBOLS --------------------------

	.type		.nv.reservedSmem.offset0,@object
	.size		.nv.reservedSmem.offset0,0x4
